// auto-generated by cutlass_sweep.gemm — config: {"arch": "sm_90", "cluster_m": 2, "cluster_n": 1, "dtype": "e4m3", "dtype_b": "e4m3", "layout": "nt", "stages": 0, "tile_k": 256, "tile_m": 192, "tile_n": 32}
#include "cutlass/cutlass.h"
#include "cutlass/gemm/collective/collective_builder.hpp"
#include "cutlass/gemm/device/gemm_universal_adapter.h"
#include "cutlass/gemm/kernel/gemm_universal.hpp"
#include "cutlass/epilogue/collective/collective_builder.hpp"

using ElemA = cutlass::float_e4m3_t;
using ElemB = cutlass::float_e4m3_t;
using ElemCD = cutlass::float_e4m3_t;
using Acc  = float;
using TileShape    = cute::Shape<cute::_192, cute::_32, cute::_256>;
using ClusterShape = cute::Shape<cute::_2, cute::_1, cute::_1>;

using CollectiveEpilogue = typename cutlass::epilogue::collective::CollectiveBuilder<
    cutlass::arch::Sm90, cutlass::arch::OpClassTensorOp,
    TileShape, ClusterShape,
    cutlass::epilogue::collective::EpilogueTileAuto,
    Acc, Acc,
    ElemCD, cutlass::layout::RowMajor, 128 / cutlass::sizeof_bits<ElemCD>::value,
    ElemCD, cutlass::layout::RowMajor, 128 / cutlass::sizeof_bits<ElemCD>::value,
    cutlass::epilogue::collective::EpilogueScheduleAuto
  >::CollectiveOp;

using CollectiveMainloop = typename cutlass::gemm::collective::CollectiveBuilder<
    cutlass::arch::Sm90, cutlass::arch::OpClassTensorOp,
    ElemA, cutlass::layout::RowMajor, 128 / cutlass::sizeof_bits<ElemA>::value,
    ElemB, cutlass::layout::ColumnMajor, 128 / cutlass::sizeof_bits<ElemB>::value,
    Acc,
    TileShape, ClusterShape,
    cutlass::gemm::collective::StageCountAutoCarveout<static_cast<int>(sizeof(typename CollectiveEpilogue::SharedStorage))>,
    cutlass::gemm::collective::KernelScheduleAuto
  >::CollectiveOp;

using GemmKernel = cutlass::gemm::kernel::GemmUniversal<
    cute::Shape<int,int,int,int>,
    CollectiveMainloop,
    CollectiveEpilogue
>;
using Gemm = cutlass::gemm::device::GemmUniversalAdapter<GemmKernel>;

// Force the device kernel symbol into the cubin without needing a host main.
auto* _anchor = &cutlass::device_kernel<GemmKernel>;


// ===== COMPILED SASS (sm_90a) =====

	.target	sm_90a

	.elftype	@"ET_EXEC"


//--------------------- .note.nv.tkinfo           --------------------------
	.section	.note.nv.tkinfo,"",@"SHT_NOTE"
	.sectionflags	@"SHF_NOTE_NV_TKINFO"
	.tkinfo
        /*0018*/ 	.word	0x00000002
        /*0030*/ 	.string	""
        /*0030*/ 	.string	"ptxas"
        /*0030*/ 	.string	"Cuda compilation tools, release 13.0, V13.0.88"
        /*0030*/ 	.string	"Build cuda_13.0.r13.0/compiler.36424714_0"
        /*0030*/ 	.string	"-arch sm_90a -m 64 "



//--------------------- .note.nv.cuinfo           --------------------------
	.section	.note.nv.cuinfo,"",@"SHT_NOTE"
	.sectionflags	@"SHF_NOTE_NV_CUINFO"
        /*0018*/ 	.short	0x0002
        /*001a*/ 	.short	0x005a
        /*001c*/ 	.short	0x0082
	.zero		2


//--------------------- .nv.info                  --------------------------
	.section	.nv.info,"",@"SHT_CUDA_INFO"
	.align	4


	//----- nvinfo : EIATTR_REGCOUNT
	.align		4
        /*0000*/ 	.byte	0x04, 0x2f
        /*0002*/ 	.short	(.L_12 - .L_11)
	.align		4
.L_11:
        /*0004*/ 	.word	index@(_ZN7cutlass13device_kernelINS_4gemm6kernel13GemmUniversalIN4cute5tupleIJiiiiEEENS1_10collective13CollectiveMmaINS1_37MainloopSm90TmaGmmaWarpSpecializedFP8ILi4ENS5_IJNS4_1CILi2EEENSA_ILi1EEESC_EEENS1_35KernelTmaWarpSpecializedCooperativeEEENS5_IJNSA_ILi192EEENSA_ILi32EEENSA_ILi256EEEEEENS_12float_e4m3_tENS5_IJlSC_lEEESK_SL_NS4_8TiledMMAINS4_8MMA_AtomIJNS4_4SM904GMMA30MMA_64x32x32_F32E4M3E4M3_SS_TNILNSP_7ScaleInE1ELSR_1EEEEEENS4_6LayoutISD_NS5_IJSC_NSA_ILi0EEESV_EEEEENS5_IJNS4_10UnderscoreESY_SY_EEEEENS4_13SM90_TMA_LOADENS4_14ComposedLayoutINS4_7SwizzleILi3ELi4ELi3EEENS4_18smem_ptr_flag_bitsILi8EEENSU_INS5_IJNSA_ILi8EEENSA_ILi128EEEEEENS5_IJS18_SC_EEEEEEEvNS4_8identityENS4_23SM90_TMA_LOAD_MULTICASTES1C_vS1D_EENS_8epilogue10collective6detail29Sm90TmaWarpSpecializedAdapterINS1H_15DefaultEpilogueISK_SL_SL_NS1G_6thread17LinearCombinationISK_Li1EffLNS1L_9ScaleType4KindE0ELNS_15FloatRoundStyleE2ESK_EENS1_15EpilogueDefaultEEEEEvvEEEEvNT_6ParamsE)
        /*0008*/ 	.word	0x000000a8


	//----- nvinfo : EIATTR_FRAME_SIZE
	.align		4
.L_12:
        /*000c*/ 	.byte	0x04, 0x11
        /*000e*/ 	.short	(.L_14 - .L_13)
	.align		4
.L_13:
        /*0010*/ 	.word	index@(_ZN7cutlass13device_kernelINS_4gemm6kernel13GemmUniversalIN4cute5tupleIJiiiiEEENS1_10collective13CollectiveMmaINS1_37MainloopSm90TmaGmmaWarpSpecializedFP8ILi4ENS5_IJNS4_1CILi2EEENSA_ILi1EEESC_EEENS1_35KernelTmaWarpSpecializedCooperativeEEENS5_IJNSA_ILi192EEENSA_ILi32EEENSA_ILi256EEEEEENS_12float_e4m3_tENS5_IJlSC_lEEESK_SL_NS4_8TiledMMAINS4_8MMA_AtomIJNS4_4SM904GMMA30MMA_64x32x32_F32E4M3E4M3_SS_TNILNSP_7ScaleInE1ELSR_1EEEEEENS4_6LayoutISD_NS5_IJSC_NSA_ILi0EEESV_EEEEENS5_IJNS4_10UnderscoreESY_SY_EEEEENS4_13SM90_TMA_LOADENS4_14ComposedLayoutINS4_7SwizzleILi3ELi4ELi3EEENS4_18smem_ptr_flag_bitsILi8EEENSU_INS5_IJNSA_ILi8EEENSA_ILi128EEEEEENS5_IJS18_SC_EEEEEEEvNS4_8identityENS4_23SM90_TMA_LOAD_MULTICASTES1C_vS1D_EENS_8epilogue10collective6detail29Sm90TmaWarpSpecializedAdapterINS1H_15DefaultEpilogueISK_SL_SL_NS1G_6thread17LinearCombinationISK_Li1EffLNS1L_9ScaleType4KindE0ELNS_15FloatRoundStyleE2ESK_EENS1_15EpilogueDefaultEEEEEvvEEEEvNT_6ParamsE)
        /*0014*/ 	.word	0x00000000


	//----- nvinfo : EIATTR_MIN_STACK_SIZE
	.align		4
.L_14:
        /*0018*/ 	.byte	0x04, 0x12
        /*001a*/ 	.short	(.L_16 - .L_15)
	.align		4
.L_15:
        /*001c*/ 	.word	index@(_ZN7cutlass13device_kernelINS_4gemm6kernel13GemmUniversalIN4cute5tupleIJiiiiEEENS1_10collective13CollectiveMmaINS1_37MainloopSm90TmaGmmaWarpSpecializedFP8ILi4ENS5_IJNS4_1CILi2EEENSA_ILi1EEESC_EEENS1_35KernelTmaWarpSpecializedCooperativeEEENS5_IJNSA_ILi192EEENSA_ILi32EEENSA_ILi256EEEEEENS_12float_e4m3_tENS5_IJlSC_lEEESK_SL_NS4_8TiledMMAINS4_8MMA_AtomIJNS4_4SM904GMMA30MMA_64x32x32_F32E4M3E4M3_SS_TNILNSP_7ScaleInE1ELSR_1EEEEEENS4_6LayoutISD_NS5_IJSC_NSA_ILi0EEESV_EEEEENS5_IJNS4_10UnderscoreESY_SY_EEEEENS4_13SM90_TMA_LOADENS4_14ComposedLayoutINS4_7SwizzleILi3ELi4ELi3EEENS4_18smem_ptr_flag_bitsILi8EEENSU_INS5_IJNSA_ILi8EEENSA_ILi128EEEEEENS5_IJS18_SC_EEEEEEEvNS4_8identityENS4_23SM90_TMA_LOAD_MULTICASTES1C_vS1D_EENS_8epilogue10collective6detail29Sm90TmaWarpSpecializedAdapterINS1H_15DefaultEpilogueISK_SL_SL_NS1G_6thread17LinearCombinationISK_Li1EffLNS1L_9ScaleType4KindE0ELNS_15FloatRoundStyleE2ESK_EENS1_15EpilogueDefaultEEEEEvvEEEEvNT_6ParamsE)
        /*0020*/ 	.word	0x00000000
.L_16:


//--------------------- .nv.compat                --------------------------
	.section	.nv.compat,"",@"SHT_CUDA_COMPAT_INFO"
	.align	4
        /*0000*/ 	.byte	0x02, 0x09, 0x01, 0x00, 0x02, 0x02, 0x04, 0x00, 0x02, 0x05, 0x05, 0x00, 0x03, 0x07, 0x01, 0x01
        /*0010*/ 	.byte	0x02, 0x03, 0x01, 0x00, 0x02, 0x06, 0x01, 0x00, 0x04, 0x0b, 0x08, 0x00, 0x00, 0x00, 0x00, 0x00
        /*0020*/ 	.byte	0x00, 0x00, 0x00, 0x00


//--------------------- .nv.info._ZN7cutlass13device_kernelINS_4gemm6kernel13GemmUniversalIN4cute5tupleIJiiiiEEENS1_10collective13CollectiveMmaINS1_37MainloopSm90TmaGmmaWarpSpecializedFP8ILi4ENS5_IJNS4_1CILi2EEENSA_ILi1EEESC_EEENS1_35KernelTmaWarpSpecializedCooperativeEEENS5_IJNSA_ILi192EEENSA_ILi32EEENSA_ILi256EEEEEENS_12float_e4m3_tENS5_IJlSC_lEEESK_SL_NS4_8TiledMMAINS4_8MMA_AtomIJNS4_4SM904GMMA30MMA_64x32x32_F32E4M3E4M3_SS_TNILNSP_7ScaleInE1ELSR_1EEEEEENS4_6LayoutISD_NS5_IJSC_NSA_ILi0EEESV_EEEEENS5_IJNS4_10UnderscoreESY_SY_EEEEENS4_13SM90_TMA_LOADENS4_14ComposedLayoutINS4_7SwizzleILi3ELi4ELi3EEENS4_18smem_ptr_flag_bitsILi8EEENSU_INS5_IJNSA_ILi8EEENSA_ILi128EEEEEENS5_IJS18_SC_EEEEEEEvNS4_8identityENS4_23SM90_TMA_LOAD_MULTICASTES1C_vS1D_EENS_8epilogue10collective6detail29Sm90TmaWarpSpecializedAdapterINS1H_15DefaultEpilogueISK_SL_SL_NS1G_6thread17LinearCombinationISK_Li1EffLNS1L_9ScaleType4KindE0ELNS_15FloatRoundStyleE2ESK_EENS1_15EpilogueDefaultEEEEEvvEEEEvNT_6ParamsE --------------------------
	.section	.nv.info._ZN7cutlass13device_kernelINS_4gemm6kernel13GemmUniversalIN4cute5tupleIJiiiiEEENS1_10collective13CollectiveMmaINS1_37MainloopSm90TmaGmmaWarpSpecializedFP8ILi4ENS5_IJNS4_1CILi2EEENSA_ILi1EEESC_EEENS1_35KernelTmaWarpSpecializedCooperativeEEENS5_IJNSA_ILi192EEENSA_ILi32EEENSA_ILi256EEEEEENS_12float_e4m3_tENS5_IJlSC_lEEESK_SL_NS4_8TiledMMAINS4_8MMA_AtomIJNS4_4SM904GMMA30MMA_64x32x32_F32E4M3E4M3_SS_TNILNSP_7ScaleInE1ELSR_1EEEEEENS4_6LayoutISD_NS5_IJSC_NSA_ILi0EEESV_EEEEENS5_IJNS4_10UnderscoreESY_SY_EEEEENS4_13SM90_TMA_LOADENS4_14ComposedLayoutINS4_7SwizzleILi3ELi4ELi3EEENS4_18smem_ptr_flag_bitsILi8EEENSU_INS5_IJNSA_ILi8EEENSA_ILi128EEEEEENS5_IJS18_SC_EEEEEEEvNS4_8identityENS4_23SM90_TMA_LOAD_MULTICASTES1C_vS1D_EENS_8epilogue10collective6detail29Sm90TmaWarpSpecializedAdapterINS1H_15DefaultEpilogueISK_SL_SL_NS1G_6thread17LinearCombinationISK_Li1EffLNS1L_9ScaleType4KindE0ELNS_15FloatRoundStyleE2ESK_EENS1_15EpilogueDefaultEEEEEvvEEEEvNT_6ParamsE,"",@"SHT_CUDA_INFO"
	.sectionflags	@""
	.align	4


	//----- nvinfo : EIATTR_CUDA_API_VERSION
	.align		4
        /*0000*/ 	.byte	0x04, 0x37
        /*0002*/ 	.short	(.L_18 - .L_17)
.L_17:
        /*0004*/ 	.word	0x00000082


	//----- nvinfo : EIATTR_KPARAM_INFO
	.align		4
.L_18:
        /*0008*/ 	.byte	0x04, 0x17
        /*000a*/ 	.short	(.L_20 - .L_19)
.L_19:
        /*000c*/ 	.word	0x00000000
        /*0010*/ 	.short	0x0000
        /*0012*/ 	.short	0x0070
        /*0014*/ 	.byte	0x00, 0xf0, 0x01, 0x10


	//----- nvinfo : EIATTR_SPARSE_MMA_MASK
	.align		4
.L_20:
        /*0018*/ 	.byte	0x03, 0x50
        /*001a*/ 	.short	0x0000


	//----- nvinfo : EIATTR_MAXREG_COUNT
	.align		4
        /*001c*/ 	.byte	0x03, 0x1b
        /*001e*/ 	.short	0x00a8


	//----- nvinfo : EIATTR_NUM_BARRIERS
	.align		4
        /*0020*/ 	.byte	0x02, 0x4c
        /*0022*/ 	.byte	0x01
	.zero		1


	//----- nvinfo : EIATTR_MERCURY_ISA_VERSION
	.align		4
        /*0024*/ 	.byte	0x03, 0x5f
        /*0026*/ 	.short	0x0101


	//----- nvinfo : EIATTR_INT_WARP_WIDE_INSTR_OFFSETS
	.align		4
        /*0028*/ 	.byte	0x04, 0x31
        /*002a*/ 	.short	(.L_22 - .L_21)


	//   ....[0]....
.L_21:
        /*002c*/ 	.word	0x00000470


	//   ....[1]....
        /*0030*/ 	.word	0x000005a0


	//   ....[2]....
        /*0034*/ 	.word	0x00000680


	//   ....[3]....
        /*0038*/ 	.word	0x00002c70


	//----- nvinfo : EIATTR_COOP_GROUP_MASK_REGIDS
	.align		4
.L_22:
        /*003c*/ 	.byte	0x04, 0x29
        /*003e*/ 	.short	(.L_24 - .L_23)


	//   ....[0]....
.L_23:
        /*0040*/ 	.word	0xffffffff


	//   ....[1]....
        /*0044*/ 	.word	0xffffffff


	//   ....[2]....
        /*0048*/ 	.word	0xffffffff


	//   ....[3]....
        /*004c*/ 	.word	0xffffffff


	//   ....[4]....
        /*0050*/ 	.word	0xffffffff


	//   ....[5]....
        /*0054*/ 	.word	0xffffffff


	//----- nvinfo : EIATTR_COOP_GROUP_INSTR_OFFSETS
	.align		4
.L_24:
        /*0058*/ 	.byte	0x04, 0x28
        /*005a*/ 	.short	(.L_26 - .L_25)


	//   ....[0]....
.L_25:
        /*005c*/ 	.word	0x00000060


	//   ....[1]....
        /*0060*/ 	.word	0x00000070


	//   ....[2]....
        /*0064*/ 	.word	0x00000130


	//   ....[3]....
        /*0068*/ 	.word	0x000002d0


	//   ....[4]....
        /*006c*/ 	.word	0x000007f0


	//   ....[5]....
        /*0070*/ 	.word	0x00001260


	//----- nvinfo : EIATTR_REG_RECONFIG
	.align		4
.L_26:
        /*0074*/ 	.byte	0x01, 0x54
	.zero		2


	//----- nvinfo : EIATTR_MBARRIER_INSTR_OFFSETS
	.align		4
        /*0078*/ 	.byte	0x04, 0x39
        /*007a*/ 	.short	(.L_28 - .L_27)


	//   ....[0]....
.L_27:
        /*007c*/ 	.word	0x00000230
        /*0080*/ 	.word	0x000000ff
        /*0084*/ 	.word	0x00000000
        /*0088*/ 	.short	0x0100
        /*008a*/ 	.byte	0x08
	.zero		1


	//   ....[1]....
        /*008c*/ 	.word	0x00000240
        /*0090*/ 	.word	0x000000ff
        /*0094*/ 	.word	0x00000020
        /*0098*/ 	.short	0x0100
        /*009a*/ 	.byte	0x08
	.zero		1


	//   ....[2]....
        /*009c*/ 	.word	0x00000250
        /*00a0*/ 	.word	0x000000ff
        /*00a4*/ 	.word	0x00000008
        /*00a8*/ 	.short	0x0100
        /*00aa*/ 	.byte	0x08
	.zero		1


	//   ....[3]....
        /*00ac*/ 	.word	0x00000260
        /*00b0*/ 	.word	0x000000ff
        /*00b4*/ 	.word	0x00000028
        /*00b8*/ 	.short	0x0100
        /*00ba*/ 	.byte	0x08
	.zero		1


	//   ....[4]....
        /*00bc*/ 	.word	0x00000270
        /*00c0*/ 	.word	0x000000ff
        /*00c4*/ 	.word	0x00000010
        /*00c8*/ 	.short	0x0100
        /*00ca*/ 	.byte	0x08
	.zero		1


	//   ....[5]....
        /*00cc*/ 	.word	0x00000280
        /*00d0*/ 	.word	0x000000ff
        /*00d4*/ 	.word	0x00000030
        /*00d8*/ 	.short	0x0100
        /*00da*/ 	.byte	0x08
	.zero		1


	//   ....[6]....
        /*00dc*/ 	.word	0x00000290
        /*00e0*/ 	.word	0x000000ff
        /*00e4*/ 	.word	0x00000018
        /*00e8*/ 	.short	0x0100
        /*00ea*/ 	.byte	0x08
	.zero		1


	//   ....[7]....
        /*00ec*/ 	.word	0x000002a0
        /*00f0*/ 	.word	0x000000ff
        /*00f4*/ 	.word	0x00000038
        /*00f8*/ 	.short	0x0100
        /*00fa*/ 	.byte	0x08
	.zero		1


	//   ....[8]....
        /*00fc*/ 	.word	0x00000700
        /*0100*/ 	.word	0x000000ff
        /*0104*/ 	.word	0x00000050
        /*0108*/ 	.short	0x0100
        /*010a*/ 	.byte	0x06
	.zero		1


	//   ....[9]....
        /*010c*/ 	.word	0x00000790
        /*0110*/ 	.word	0x000000ff
        /*0114*/ 	.word	0x00000058
        /*0118*/ 	.short	0x0100
        /*011a*/ 	.byte	0x06
	.zero		1


	//   ....[10]....
        /*011c*/ 	.word	0x00001590
        /*0120*/ 	.word	0x000000ff
        /*0124*/ 	.word	0x00000000
        /*0128*/ 	.short	0x010a
        /*012a*/ 	.byte	0x06
	.zero		1


	//   ....[11]....
        /*012c*/ 	.word	0x000015d0
        /*0130*/ 	.word	0x000000ff
        /*0134*/ 	.word	0x00000000
        /*0138*/ 	.short	0x010a
        /*013a*/ 	.byte	0x06
	.zero		1


	//   ....[12]....
        /*013c*/ 	.word	0x00002010
        /*0140*/ 	.word	0x000000ff
        /*0144*/ 	.word	0x00000000
        /*0148*/ 	.short	0x010a
        /*014a*/ 	.byte	0x0e
	.zero		1


	//   ....[13]....
        /*014c*/ 	.word	0x00002050
        /*0150*/ 	.word	0x000000ff
        /*0154*/ 	.word	0x00000000
        /*0158*/ 	.short	0x010a
        /*015a*/ 	.byte	0x0e
	.zero		1


	//   ....[14]....
        /*015c*/ 	.word	0x00002880
        /*0160*/ 	.word	0x0000000a
        /*0164*/ 	.word	0x00000000
        /*0168*/ 	.short	0x0101
        /*016a*/ 	.byte	0x3f
	.zero		1


	//   ....[15]....
        /*016c*/ 	.word	0x00002cf0
        /*0170*/ 	.word	0x00000008
        /*0174*/ 	.word	0x00000000
        /*0178*/ 	.short	0x0101
        /*017a*/ 	.byte	0x3f
	.zero		1


	//   ....[16]....
        /*017c*/ 	.word	0x00006590
        /*0180*/ 	.word	0x00000015
        /*0184*/ 	.word	0x00000020
        /*0188*/ 	.short	0x010a
        /*018a*/ 	.byte	0x3f
	.zero		1


	//   ....[17]....
        /*018c*/ 	.word	0x00006a00
        /*0190*/ 	.word	0x00000007
        /*0194*/ 	.word	0x00000058
        /*0198*/ 	.short	0x0101
        /*019a*/ 	.byte	0x3f
	.zero		1


	//   ....[18]....
        /*019c*/ 	.word	0x00007110
        /*01a0*/ 	.word	0x00000005
        /*01a4*/ 	.word	0x00000000
        /*01a8*/ 	.short	0x010a
        /*01aa*/ 	.byte	0x3f
	.zero		1


	//   ....[19]....
        /*01ac*/ 	.word	0x00007190
        /*01b0*/ 	.word	0x00000007
        /*01b4*/ 	.word	0x00000000
        /*01b8*/ 	.short	0x010a
        /*01ba*/ 	.byte	0x3f
	.zero		1


	//   ....[20]....
        /*01bc*/ 	.word	0x00007220
        /*01c0*/ 	.word	0x00000006
        /*01c4*/ 	.word	0x00000000
        /*01c8*/ 	.short	0x010a
        /*01ca*/ 	.byte	0x3f
	.zero		1


	//   ....[21]....
        /*01cc*/ 	.word	0x000072b0
        /*01d0*/ 	.word	0x00000003
        /*01d4*/ 	.word	0x00000000
        /*01d8*/ 	.short	0x010a
        /*01da*/ 	.byte	0x3f
	.zero		1


	//   ....[22]....
        /*01dc*/ 	.word	0x00007320
        /*01e0*/ 	.word	0x00000009
        /*01e4*/ 	.word	0x00000000
        /*01e8*/ 	.short	0x010a
        /*01ea*/ 	.byte	0x3f
	.zero		1


	//   ....[23]....
        /*01ec*/ 	.word	0x00007380
        /*01f0*/ 	.word	0x0000000b
        /*01f4*/ 	.word	0x00000000
        /*01f8*/ 	.short	0x010a
        /*01fa*/ 	.byte	0x3f
	.zero		1


	//   ....[24]....
        /*01fc*/ 	.word	0x00007450
        /*0200*/ 	.word	0x00000015
        /*0204*/ 	.word	0x00000020
        /*0208*/ 	.short	0x010a
        /*020a*/ 	.byte	0x3f
	.zero		1


	//   ....[25]....
        /*020c*/ 	.word	0x00007520
        /*0210*/ 	.word	0x00000005
        /*0214*/ 	.word	0x00000000
        /*0218*/ 	.short	0x010a
        /*021a*/ 	.byte	0x3f
	.zero		1


	//   ....[26]....
        /*021c*/ 	.word	0x00007570
        /*0220*/ 	.word	0x00000007
        /*0224*/ 	.word	0x00000000
        /*0228*/ 	.short	0x010a
        /*022a*/ 	.byte	0x3f
	.zero		1


	//   ....[27]....
        /*022c*/ 	.word	0x000075c0
        /*0230*/ 	.word	0x00000006
        /*0234*/ 	.word	0x00000000
        /*0238*/ 	.short	0x010a
        /*023a*/ 	.byte	0x3f
	.zero		1


	//----- nvinfo : EIATTR_NUM_MBARRIERS
	.align		4
.L_28:
        /*023c*/ 	.byte	0x03, 0x38
        /*023e*/ 	.short	0x000a


	//----- nvinfo : EIATTR_EXIT_INSTR_OFFSETS
	.align		4
        /*0240*/ 	.byte	0x04, 0x1c
        /*0242*/ 	.short	(.L_30 - .L_29)


	//   ....[0]....
.L_29:
        /*0244*/ 	.word	0x00000950


	//   ....[1]....
        /*0248*/ 	.word	0x00001130


	//   ....[2]....
        /*024c*/ 	.word	0x00005ca0


	//   ....[3]....
        /*0250*/ 	.word	0x00006200


	//   ....[4]....
        /*0254*/ 	.word	0x00007300


	//----- nvinfo : EIATTR_MAX_THREADS
	.align		4
.L_30:
        /*0258*/ 	.byte	0x04, 0x05
        /*025a*/ 	.short	(.L_32 - .L_31)
.L_31:
        /*025c*/ 	.word	0x00000180
        /*0260*/ 	.word	0x00000001
        /*0264*/ 	.word	0x00000001


	//----- nvinfo : EIATTR_CRS_STACK_SIZE
	.align		4
.L_32:
        /*0268*/ 	.byte	0x04, 0x1e
        /*026a*/ 	.short	(.L_34 - .L_33)
.L_33:
        /*026c*/ 	.word	0x00000000


	//----- nvinfo : EIATTR_CBANK_PARAM_SIZE
	.align		4
.L_34:
        /*0270*/ 	.byte	0x03, 0x19
        /*0272*/ 	.short	0x0470


	//----- nvinfo : EIATTR_PARAM_CBANK
	.align		4
        /*0274*/ 	.byte	0x04, 0x0a
        /*0276*/ 	.short	(.L_36 - .L_35)
	.align		4
.L_35:
        /*0278*/ 	.word	index@(.nv.constant0._ZN7cutlass13device_kernelINS_4gemm6kernel13GemmUniversalIN4cute5tupleIJiiiiEEENS1_10collective13CollectiveMmaINS1_37MainloopSm90TmaGmmaWarpSpecializedFP8ILi4ENS5_IJNS4_1CILi2EEENSA_ILi1EEESC_EEENS1_35KernelTmaWarpSpecializedCooperativeEEENS5_IJNSA_ILi192EEENSA_ILi32EEENSA_ILi256EEEEEENS_12float_e4m3_tENS5_IJlSC_lEEESK_SL_NS4_8TiledMMAINS4_8MMA_AtomIJNS4_4SM904GMMA30MMA_64x32x32_F32E4M3E4M3_SS_TNILNSP_7ScaleInE1ELSR_1EEEEEENS4_6LayoutISD_NS5_IJSC_NSA_ILi0EEESV_EEEEENS5_IJNS4_10UnderscoreESY_SY_EEEEENS4_13SM90_TMA_LOADENS4_14ComposedLayoutINS4_7SwizzleILi3ELi4ELi3EEENS4_18smem_ptr_flag_bitsILi8EEENSU_INS5_IJNSA_ILi8EEENSA_ILi128EEEEEENS5_IJS18_SC_EEEEEEEvNS4_8identityENS4_23SM90_TMA_LOAD_MULTICASTES1C_vS1D_EENS_8epilogue10collective6detail29Sm90TmaWarpSpecializedAdapterINS1H_15DefaultEpilogueISK_SL_SL_NS1G_6thread17LinearCombinationISK_Li1EffLNS1L_9ScaleType4KindE0ELNS_15FloatRoundStyleE2ESK_EENS1_15EpilogueDefaultEEEEEvvEEEEvNT_6ParamsE)
        /*027c*/ 	.short	0x0210
        /*027e*/ 	.short	0x0470


	//----- nvinfo : EIATTR_SW_WAR
	.align		4
.L_36:
        /*0280*/ 	.byte	0x04, 0x36
        /*0282*/ 	.short	(.L_38 - .L_37)
.L_37:
        /*0284*/ 	.word	0x00000008
.L_38:


//--------------------- .nv.callgraph             --------------------------
	.section	.nv.callgraph,"",@"SHT_CUDA_CALLGRAPH"
	.align	4
	.sectionentsize	8
	.align		4
        /*0000*/ 	.word	0x00000000
	.align		4
        /*0004*/ 	.word	0xffffffff
	.align		4
        /*0008*/ 	.word	0x00000000
	.align		4
        /*000c*/ 	.word	0xfffffffe
	.align		4
        /*0010*/ 	.word	0x00000000
	.align		4
        /*0014*/ 	.word	0xfffffffd
	.align		4
        /*0018*/ 	.word	0x00000000
	.align		4
        /*001c*/ 	.word	0xfffffffc


//--------------------- .nv.constant4             --------------------------
	.section	.nv.constant4,"a",@progbits
	.align	8
	.align		8
.nv.constant4:
        /*0000*/ 	.dword	_ZN40_INTERNAL_47f9cbe7_4_k_cu_188eca1c_136684cuda3std3__45__cpo5beginE
	.align		8
        /*0008*/ 	.dword	_ZN40_INTERNAL_47f9cbe7_4_k_cu_188eca1c_136684cuda3std3__45__cpo3endE
	.align		8
        /*0010*/ 	.dword	_ZN40_INTERNAL_47f9cbe7_4_k_cu_188eca1c_136684cuda3std3__45__cpo6cbeginE
	.align		8
        /*0018*/ 	.dword	_ZN40_INTERNAL_47f9cbe7_4_k_cu_188eca1c_136684cuda3std3__45__cpo4cendE
	.align		8
        /*0020*/ 	.dword	_ZN40_INTERNAL_47f9cbe7_4_k_cu_188eca1c_136684cuda3std3__442_GLOBAL__N__47f9cbe7_4_k_cu_188eca1c_136686ignoreE
	.align		8
        /*0028*/ 	.dword	_ZN40_INTERNAL_47f9cbe7_4_k_cu_188eca1c_136684cuda3std3__419piecewise_constructE
	.align		8
        /*0030*/ 	.dword	_ZN40_INTERNAL_47f9cbe7_4_k_cu_188eca1c_136684cuda3std3__48in_placeE
	.align		8
        /*0038*/ 	.dword	_ZN40_INTERNAL_47f9cbe7_4_k_cu_188eca1c_136684cuda3std6ranges3__45__cpo4swapE
	.align		8
        /*0040*/ 	.dword	_ZN40_INTERNAL_47f9cbe7_4_k_cu_188eca1c_136684cuda3std6ranges3__45__cpo9iter_moveE
	.align		8
        /*0048*/ 	.dword	_ZN40_INTERNAL_47f9cbe7_4_k_cu_188eca1c_136684cute7productE
	.align		8
        /*0050*/ 	.dword	_ZN40_INTERNAL_47f9cbe7_4_k_cu_188eca1c_136684cute1_E


//--------------------- .text._ZN7cutlass13device_kernelINS_4gemm6kernel13GemmUniversalIN4cute5tupleIJiiiiEEENS1_10collective13CollectiveMmaINS1_37MainloopSm90TmaGmmaWarpSpecializedFP8ILi4ENS5_IJNS4_1CILi2EEENSA_ILi1EEESC_EEENS1_35KernelTmaWarpSpecializedCooperativeEEENS5_IJNSA_ILi192EEENSA_ILi32EEENSA_ILi256EEEEEENS_12float_e4m3_tENS5_IJlSC_lEEESK_SL_NS4_8TiledMMAINS4_8MMA_AtomIJNS4_4SM904GMMA30MMA_64x32x32_F32E4M3E4M3_SS_TNILNSP_7ScaleInE1ELSR_1EEEEEENS4_6LayoutISD_NS5_IJSC_NSA_ILi0EEESV_EEEEENS5_IJNS4_10UnderscoreESY_SY_EEEEENS4_13SM90_TMA_LOADENS4_14ComposedLayoutINS4_7SwizzleILi3ELi4ELi3EEENS4_18smem_ptr_flag_bitsILi8EEENSU_INS5_IJNSA_ILi8EEENSA_ILi128EEEEEENS5_IJS18_SC_EEEEEEEvNS4_8identityENS4_23SM90_TMA_LOAD_MULTICASTES1C_vS1D_EENS_8epilogue10collective6detail29Sm90TmaWarpSpecializedAdapterINS1H_15DefaultEpilogueISK_SL_SL_NS1G_6thread17LinearCombinationISK_Li1EffLNS1L_9ScaleType4KindE0ELNS_15FloatRoundStyleE2ESK_EENS1_15EpilogueDefaultEEEEEvvEEEEvNT_6ParamsE --------------------------
	.section	.text._ZN7cutlass13device_kernelINS_4gemm6kernel13GemmUniversalIN4cute5tupleIJiiiiEEENS1_10collective13CollectiveMmaINS1_37MainloopSm90TmaGmmaWarpSpecializedFP8ILi4ENS5_IJNS4_1CILi2EEENSA_ILi1EEESC_EEENS1_35KernelTmaWarpSpecializedCooperativeEEENS5_IJNSA_ILi192EEENSA_ILi32EEENSA_ILi256EEEEEENS_12float_e4m3_tENS5_IJlSC_lEEESK_SL_NS4_8TiledMMAINS4_8MMA_AtomIJNS4_4SM904GMMA30MMA_64x32x32_F32E4M3E4M3_SS_TNILNSP_7ScaleInE1ELSR_1EEEEEENS4_6LayoutISD_NS5_IJSC_NSA_ILi0EEESV_EEEEENS5_IJNS4_10UnderscoreESY_SY_EEEEENS4_13SM90_TMA_LOADENS4_14ComposedLayoutINS4_7SwizzleILi3ELi4ELi3EEENS4_18smem_ptr_flag_bitsILi8EEENSU_INS5_IJNSA_ILi8EEENSA_ILi128EEEEEENS5_IJS18_SC_EEEEEEEvNS4_8identityENS4_23SM90_TMA_LOAD_MULTICASTES1C_vS1D_EENS_8epilogue10collective6detail29Sm90TmaWarpSpecializedAdapterINS1H_15DefaultEpilogueISK_SL_SL_NS1G_6thread17LinearCombinationISK_Li1EffLNS1L_9ScaleType4KindE0ELNS_15FloatRoundStyleE2ESK_EENS1_15EpilogueDefaultEEEEEvvEEEEvNT_6ParamsE,"ax",@progbits
	.align	128
.text._ZN7cutlass13device_kernelINS_4gemm6kernel13GemmUniversalIN4cute5tupleIJiiiiEEENS1_10collective13CollectiveMmaINS1_37MainloopSm90TmaGmmaWarpSpecializedFP8ILi4ENS5_IJNS4_1CILi2EEENSA_ILi1EEESC_EEENS1_35KernelTmaWarpSpecializedCooperativeEEENS5_IJNSA_ILi192EEENSA_ILi32EEENSA_ILi256EEEEEENS_12float_e4m3_tENS5_IJlSC_lEEESK_SL_NS4_8TiledMMAINS4_8MMA_AtomIJNS4_4SM904GMMA30MMA_64x32x32_F32E4M3E4M3_SS_TNILNSP_7ScaleInE1ELSR_1EEEEEENS4_6LayoutISD_NS5_IJSC_NSA_ILi0EEESV_EEEEENS5_IJNS4_10UnderscoreESY_SY_EEEEENS4_13SM90_TMA_LOADENS4_14ComposedLayoutINS4_7SwizzleILi3ELi4ELi3EEENS4_18smem_ptr_flag_bitsILi8EEENSU_INS5_IJNSA_ILi8EEENSA_ILi128EEEEEENS5_IJS18_SC_EEEEEEEvNS4_8identityENS4_23SM90_TMA_LOAD_MULTICASTES1C_vS1D_EENS_8epilogue10collective6detail29Sm90TmaWarpSpecializedAdapterINS1H_15DefaultEpilogueISK_SL_SL_NS1G_6thread17LinearCombinationISK_Li1EffLNS1L_9ScaleType4KindE0ELNS_15FloatRoundStyleE2ESK_EENS1_15EpilogueDefaultEEEEEvvEEEEvNT_6ParamsE:
        .type           _ZN7cutlass13device_kernelINS_4gemm6kernel13GemmUniversalIN4cute5tupleIJiiiiEEENS1_10collective13CollectiveMmaINS1_37MainloopSm90TmaGmmaWarpSpecializedFP8ILi4ENS5_IJNS4_1CILi2EEENSA_ILi1EEESC_EEENS1_35KernelTmaWarpSpecializedCooperativeEEENS5_IJNSA_ILi192EEENSA_ILi32EEENSA_ILi256EEEEEENS_12float_e4m3_tENS5_IJlSC_lEEESK_SL_NS4_8TiledMMAINS4_8MMA_AtomIJNS4_4SM904GMMA30MMA_64x32x32_F32E4M3E4M3_SS_TNILNSP_7ScaleInE1ELSR_1EEEEEENS4_6LayoutISD_NS5_IJSC_NSA_ILi0EEESV_EEEEENS5_IJNS4_10UnderscoreESY_SY_EEEEENS4_13SM90_TMA_LOADENS4_14ComposedLayoutINS4_7SwizzleILi3ELi4ELi3EEENS4_18smem_ptr_flag_bitsILi8EEENSU_INS5_IJNSA_ILi8EEENSA_ILi128EEEEEENS5_IJS18_SC_EEEEEEEvNS4_8identityENS4_23SM90_TMA_LOAD_MULTICASTES1C_vS1D_EENS_8epilogue10collective6detail29Sm90TmaWarpSpecializedAdapterINS1H_15DefaultEpilogueISK_SL_SL_NS1G_6thread17LinearCombinationISK_Li1EffLNS1L_9ScaleType4KindE0ELNS_15FloatRoundStyleE2ESK_EENS1_15EpilogueDefaultEEEEEvvEEEEvNT_6ParamsE,@function
        .size           _ZN7cutlass13device_kernelINS_4gemm6kernel13GemmUniversalIN4cute5tupleIJiiiiEEENS1_10collective13CollectiveMmaINS1_37MainloopSm90TmaGmmaWarpSpecializedFP8ILi4ENS5_IJNS4_1CILi2EEENSA_ILi1EEESC_EEENS1_35KernelTmaWarpSpecializedCooperativeEEENS5_IJNSA_ILi192EEENSA_ILi32EEENSA_ILi256EEEEEENS_12float_e4m3_tENS5_IJlSC_lEEESK_SL_NS4_8TiledMMAINS4_8MMA_AtomIJNS4_4SM904GMMA30MMA_64x32x32_F32E4M3E4M3_SS_TNILNSP_7ScaleInE1ELSR_1EEEEEENS4_6LayoutISD_NS5_IJSC_NSA_ILi0EEESV_EEEEENS5_IJNS4_10UnderscoreESY_SY_EEEEENS4_13SM90_TMA_LOADENS4_14ComposedLayoutINS4_7SwizzleILi3ELi4ELi3EEENS4_18smem_ptr_flag_bitsILi8EEENSU_INS5_IJNSA_ILi8EEENSA_ILi128EEEEEENS5_IJS18_SC_EEEEEEEvNS4_8identityENS4_23SM90_TMA_LOAD_MULTICASTES1C_vS1D_EENS_8epilogue10collective6detail29Sm90TmaWarpSpecializedAdapterINS1H_15DefaultEpilogueISK_SL_SL_NS1G_6thread17LinearCombinationISK_Li1EffLNS1L_9ScaleType4KindE0ELNS_15FloatRoundStyleE2ESK_EENS1_15EpilogueDefaultEEEEEvvEEEEvNT_6ParamsE,(.L_x_140 - _ZN7cutlass13device_kernelINS_4gemm6kernel13GemmUniversalIN4cute5tupleIJiiiiEEENS1_10collective13CollectiveMmaINS1_37MainloopSm90TmaGmmaWarpSpecializedFP8ILi4ENS5_IJNS4_1CILi2EEENSA_ILi1EEESC_EEENS1_35KernelTmaWarpSpecializedCooperativeEEENS5_IJNSA_ILi192EEENSA_ILi32EEENSA_ILi256EEEEEENS_12float_e4m3_tENS5_IJlSC_lEEESK_SL_NS4_8TiledMMAINS4_8MMA_AtomIJNS4_4SM904GMMA30MMA_64x32x32_F32E4M3E4M3_SS_TNILNSP_7ScaleInE1ELSR_1EEEEEENS4_6LayoutISD_NS5_IJSC_NSA_ILi0EEESV_EEEEENS5_IJNS4_10UnderscoreESY_SY_EEEEENS4_13SM90_TMA_LOADENS4_14ComposedLayoutINS4_7SwizzleILi3ELi4ELi3EEENS4_18smem_ptr_flag_bitsILi8EEENSU_INS5_IJNSA_ILi8EEENSA_ILi128EEEEEENS5_IJS18_SC_EEEEEEEvNS4_8identityENS4_23SM90_TMA_LOAD_MULTICASTES1C_vS1D_EENS_8epilogue10collective6detail29Sm90TmaWarpSpecializedAdapterINS1H_15DefaultEpilogueISK_SL_SL_NS1G_6thread17LinearCombinationISK_Li1EffLNS1L_9ScaleType4KindE0ELNS_15FloatRoundStyleE2ESK_EENS1_15EpilogueDefaultEEEEEvvEEEEvNT_6ParamsE)
        .other          _ZN7cutlass13device_kernelINS_4gemm6kernel13GemmUniversalIN4cute5tupleIJiiiiEEENS1_10collective13CollectiveMmaINS1_37MainloopSm90TmaGmmaWarpSpecializedFP8ILi4ENS5_IJNS4_1CILi2EEENSA_ILi1EEESC_EEENS1_35KernelTmaWarpSpecializedCooperativeEEENS5_IJNSA_ILi192EEENSA_ILi32EEENSA_ILi256EEEEEENS_12float_e4m3_tENS5_IJlSC_lEEESK_SL_NS4_8TiledMMAINS4_8MMA_AtomIJNS4_4SM904GMMA30MMA_64x32x32_F32E4M3E4M3_SS_TNILNSP_7ScaleInE1ELSR_1EEEEEENS4_6LayoutISD_NS5_IJSC_NSA_ILi0EEESV_EEEEENS5_IJNS4_10UnderscoreESY_SY_EEEEENS4_13SM90_TMA_LOADENS4_14ComposedLayoutINS4_7SwizzleILi3ELi4ELi3EEENS4_18smem_ptr_flag_bitsILi8EEENSU_INS5_IJNSA_ILi8EEENSA_ILi128EEEEEENS5_IJS18_SC_EEEEEEEvNS4_8identityENS4_23SM90_TMA_LOAD_MULTICASTES1C_vS1D_EENS_8epilogue10collective6detail29Sm90TmaWarpSpecializedAdapterINS1H_15DefaultEpilogueISK_SL_SL_NS1G_6thread17LinearCombinationISK_Li1EffLNS1L_9ScaleType4KindE0ELNS_15FloatRoundStyleE2ESK_EENS1_15EpilogueDefaultEEEEEvvEEEEvNT_6ParamsE,@"STO_CUDA_ENTRY STV_DEFAULT"
_ZN7cutlass13device_kernelINS_4gemm6kernel13GemmUniversalIN4cute5tupleIJiiiiEEENS1_10collective13CollectiveMmaINS1_37MainloopSm90TmaGmmaWarpSpecializedFP8ILi4ENS5_IJNS4_1CILi2EEENSA_ILi1EEESC_EEENS1_35KernelTmaWarpSpecializedCooperativeEEENS5_IJNSA_ILi192EEENSA_ILi32EEENSA_ILi256EEEEEENS_12float_e4m3_tENS5_IJlSC_lEEESK_SL_NS4_8TiledMMAINS4_8MMA_AtomIJNS4_4SM904GMMA30MMA_64x32x32_F32E4M3E4M3_SS_TNILNSP_7ScaleInE1ELSR_1EEEEEENS4_6LayoutISD_NS5_IJSC_NSA_ILi0EEESV_EEEEENS5_IJNS4_10UnderscoreESY_SY_EEEEENS4_13SM90_TMA_LOADENS4_14ComposedLayoutINS4_7SwizzleILi3ELi4ELi3EEENS4_18smem_ptr_flag_bitsILi8EEENSU_INS5_IJNSA_ILi8EEENSA_ILi128EEEEEENS5_IJS18_SC_EEEEEEEvNS4_8identityENS4_23SM90_TMA_LOAD_MULTICASTES1C_vS1D_EENS_8epilogue10collective6detail29Sm90TmaWarpSpecializedAdapterINS1H_15DefaultEpilogueISK_SL_SL_NS1G_6thread17LinearCombinationISK_Li1EffLNS1L_9ScaleType4KindE0ELNS_15FloatRoundStyleE2ESK_EENS1_15EpilogueDefaultEEEEEvvEEEEvNT_6ParamsE:
[----:B------:R-:W-:Y:S01]  /*0000*/  LDC R1, c[0x0][0x28] ;  /* 0x00000a00ff017b82 */ /* 0x000fe20000000800 */
[----:B------:R-:W0:Y:S01]  /*0010*/  S2R R0, SR_TID.X ;  /* 0x0000000000007919 */ /* 0x000e220000002100 */
[----:B------:R-:W-:Y:S01]  /*0020*/  ELECT P0, URZ, PT ;  /* 0x00000000003f782f */ /* 0x000fe20003800000 */
[----:B------:R-:W-:Y:S01]  /*0030*/  BSSY B0, `(.L_x_0) ;  /* 0x000000f000007945 */ /* 0x000fe20003800000 */
[--C-:B0-----:R-:W-:Y:S02]  /*0040*/  SHF.R.U32.HI R2, RZ, 0x5, R0.reuse ;  /* 0x00000005ff027819 */ /* 0x101fe40000011600 */
[----:B------:R-:W-:-:S03]  /*0050*/  SHF.R.U32.HI R3, RZ, 0x7, R0 ;  /* 0x00000007ff037819 */ /* 0x000fc60000011600 */
[----:B------:R-:W0:Y:S04]  /*0060*/  SHFL.IDX PT, R7, R2, RZ, 0x1f ;  /* 0x00001fff02077589 */ /* 0x000e2800000e0000 */
[----:B------:R1:W2:Y:S01]  /*0070*/  SHFL.IDX PT, R4, R3, RZ, 0x1f ;  /* 0x00001fff03047589 */ /* 0x0002a200000e0000 */
[----:B0-----:R-:W-:-:S13]  /*0080*/  ISETP.NE.OR P0, PT, R7, RZ, !P0 ;  /* 0x000000ff0700720c */ /* 0x001fda0004705670 */
[----:B-12---:R-:W-:Y:S05]  /*0090*/  @P0 BRA `(.L_x_1) ;  /* 0x0000000000200947 */ /* 0x006fea0003800000 */
[----:B------:R-:W-:Y:S02]  /*00a0*/  ULDC.64 UR4, c[0x0][0x198] ;  /* 0x0000660000047ab9 */ /* 0x000fe40000000a00 */
[----:B------:R-:W-:Y:S02]  /*00b0*/  UIADD3 UR6, UP0, UR4, 0xf0, URZ ;  /* 0x000000f004067890 */ /* 0x000fe4000ff1e03f */
[----:B------:R-:W-:Y:S02]  /*00c0*/  UIADD3 UR4, UP1, UR4, 0x1f0, URZ ;  /* 0x000001f004047890 */ /* 0x000fe4000ff3e03f */
[----:B------:R-:W-:Y:S02]  /*00d0*/  UIADD3.X UR7, URZ, UR5, URZ, UP0, !UPT ;  /* 0x000000053f077290 */ /* 0x000fe400087fe43f */
[----:B------:R-:W-:-:S07]  /*00e0*/  UIADD3.X UR5, URZ, UR5, URZ, UP1, !UPT ;  /* 0x000000053f057290 */ /* 0x000fce0008ffe43f */
[----:B------:R0:W-:Y:S02]  /*00f0*/  UTMACCTL.PF [UR6] ;  /* 0x00000000060079b9 */ /* 0x0001e40008040000 */
[----:B------:R0:W-:Y:S02]  /*0100*/  UTMACCTL.PF [UR4] ;  /* 0x00000000040079b9 */ /* 0x0001e40008040000 */
[----:B0-----:R-:W-:Y:S01]  /*0110*/  NOP ;  /* 0x0000000000007918 */ /* 0x001fe20000000000 */
.L_x_1:
[----:B------:R-:W-:Y:S05]  /*0120*/  BSYNC B0 ;  /* 0x0000000000007941 */ /* 0x000fea0003800000 */
.L_x_0:
[----:B------:R-:W0:Y:S02]  /*0130*/  SHFL.IDX PT, R3, R2, RZ, 0x1f ;  /* 0x00001fff02037589 */ /* 0x000e2400000e0000 */
[----:B0-----:R-:W-:-:S13]  /*0140*/  ISETP.NE.AND P0, PT, R3, RZ, PT ;  /* 0x000000ff0300720c */ /* 0x001fda0003f05270 */
[----:B------:R-:W-:Y:S05]  /*0150*/  @P0 BRA `(.L_x_2) ;  /* 0x0000000000580947 */ /* 0x000fea0003800000 */
[----:B------:R-:W0:Y:S01]  /*0160*/  S2UR UR8, SR_CgaCtaId ;  /* 0x00000000000879c3 */ /* 0x000e220000008800 */
[----:B------:R-:W-:Y:S01]  /*0170*/  UMOV UR4, 0x400 ;  /* 0x0000040000047882 */ /* 0x000fe20000000000 */
[----:B------:R-:W-:Y:S01]  /*0180*/  UMOV UR5, 0x1 ;  /* 0x0000000100057882 */ /* 0x000fe20000000000 */
[----:B------:R-:W-:Y:S01]  /*0190*/  UMOV UR6, 0x4 ;  /* 0x0000000400067882 */ /* 0x000fe20000000000 */
[----:B------:R-:W-:Y:S01]  /*01a0*/  ELECT P0, URZ, PT ;  /* 0x00000000003f782f */ /* 0x000fe20003800000 */
[----:B------:R-:W-:-:S04]  /*01b0*/  UIADD3 UR6, -UR6, 0x100000, URZ ;  /* 0x0010000006067890 */ /* 0x000fc8000fffe13f */
[----:B------:R-:W-:Y:S02]  /*01c0*/  USHF.L.U32 UR7, UR6, 0xb, URZ ;  /* 0x0000000b06077899 */ /* 0x000fe4000800063f */
[----:B------:R-:W-:Y:S02]  /*01d0*/  USHF.L.U32 UR6, UR6, 0x1, URZ ;  /* 0x0000000106067899 */ /* 0x000fe4000800063f */
[----:B0-----:R-:W-:Y:S02]  /*01e0*/  ULEA UR8, UR8, UR4, 0x18 ;  /* 0x0000000408087291 */ /* 0x001fe4000f8ec03f */
[----:B------:R-:W-:-:S04]  /*01f0*/  UIADD3 UR4, -UR5, 0x100000, URZ ;  /* 0x0010000005047890 */ /* 0x000fc8000fffe13f */
[----:B------:R-:W-:Y:S02]  /*0200*/  USHF.L.U32 UR5, UR4, 0xb, URZ ;  /* 0x0000000b04057899 */ /* 0x000fe4000800063f */
[----:B------:R-:W-:Y:S01]  /*0210*/  USHF.L.U32 UR4, UR4, 0x1, URZ ;  /* 0x0000000104047899 */ /* 0x000fe2000800063f */
[----:B------:R-:W0:Y:S11]  /*0220*/  FENCE.VIEW.ASYNC.S ;  /* 0x00000000000073c6 */ /* 0x000e360000000000 */
[----:B0-----:R0:W1:Y:S01]  /*0230*/  SYNCS.EXCH.64 URZ, [UR8], UR4 ;  /* 0x00000004083f75b2 */ /* 0x0010620008000100 */
[----:B------:R0:W2:Y:S01]  /*0240*/  SYNCS.EXCH.64 URZ, [UR8+0x20], UR6 ;  /* 0x00002006083f75b2 */ /* 0x0000a20008000100 */
[----:B------:R0:W3:Y:S01]  /*0250*/  SYNCS.EXCH.64 URZ, [UR8+0x8], UR4 ;  /* 0x00000804083f75b2 */ /* 0x0000e20008000100 */
[----:B------:R0:W4:Y:S01]  /*0260*/  SYNCS.EXCH.64 URZ, [UR8+0x28], UR6 ;  /* 0x00002806083f75b2 */ /* 0x0001220008000100 */
[----:B------:R0:W0:Y:S01]  /*0270*/  SYNCS.EXCH.64 URZ, [UR8+0x10], UR4 ;  /* 0x00001004083f75b2 */ /* 0x0000220008000100 */
[----:B------:R0:W0:Y:S01]  /*0280*/  SYNCS.EXCH.64 URZ, [UR8+0x30], UR6 ;  /* 0x00003006083f75b2 */ /* 0x0000220008000100 */
[----:B------:R0:W0:Y:S01]  /*0290*/  SYNCS.EXCH.64 URZ, [UR8+0x18], UR4 ;  /* 0x00001804083f75b2 */ /* 0x0000220008000100 */
[----:B------:R0:W0:Y:S01]  /*02a0*/  SYNCS.EXCH.64 URZ, [UR8+0x38], UR6 ;  /* 0x00003806083f75b2 */ /* 0x0000220008000100 */
[----:B------:R-:W-:Y:S01]  /*02b0*/  NOP ;  /* 0x0000000000007918 */ /* 0x000fe20000000000 */
.L_x_2:
[----:B------:R-:W-:Y:S01]  /*02c0*/  SHF.R.S32.HI R5, RZ, 0x1f, R0 ;  /* 0x0000001fff057819 */ /* 0x000fe20000011400 */
[----:B------:R-:W5:Y:S01]  /*02d0*/  SHFL.IDX PT, R2, R2, RZ, 0x1f ;  /* 0x00001fff02027589 */ /* 0x000f6200000e0000 */
[----:B0-----:R-:W0:Y:S01]  /*02e0*/  S2UR UR8, SR_CTAID.X ;  /* 0x00000000000879c3 */ /* 0x001e220000002500 */
[----:B------:R-:W-:Y:S02]  /*02f0*/  ELECT P0, URZ, PT ;  /* 0x00000000003f782f */ /* 0x000fe40003800000 */
[----:B------:R-:W-:Y:S01]  /*0300*/  LEA.HI R5, R5, R0, RZ, 0x7 ;  /* 0x0000000005057211 */ /* 0x000fe200078f38ff */
[----:B------:R-:W1:Y:S01]  /*0310*/  S2R R8, SR_CTAID.Y ;  /* 0x0000000000087919 */ /* 0x000e620000002600 */
[----:B------:R-:W-:Y:S01]  /*0320*/  ULDC UR4, c[0x0][0x150] ;  /* 0x0000540000047ab9 */ /* 0x000fe20000000800 */
[----:B------:R-:W-:Y:S01]  /*0330*/  VIADD R16, R4, 0xffffffff ;  /* 0xffffffff04107836 */ /* 0x000fe20000000000 */
[----:B------:R-:W-:Y:S01]  /*0340*/  LOP3.LUT R5, R5, 0xffffff80, RZ, 0xc0, !PT ;  /* 0xffffff8005057812 */ /* 0x000fe200078ec0ff */
[----:B------:R-:W-:Y:S01]  /*0350*/  NOP ;  /* 0x0000000000007918 */ /* 0x000fe20000000000 */
[----:B------:R-:W2:Y:S01]  /*0360*/  LDC R12, c[0x0][0x144] ;  /* 0x00005100ff0c7b82 */ /* 0x000ea20000000800 */
[----:B------:R-:W-:Y:S01]  /*0370*/  NOP ;  /* 0x0000000000007918 */ /* 0x000fe20000000000 */
[----:B------:R-:W-:Y:S01]  /*0380*/  ISETP.GE.U32.AND P6, PT, R16, 0x2, PT ;  /* 0x000000021000780c */ /* 0x000fe20003fc6070 */
[----:B------:R-:W-:Y:S01]  /*0390*/  IMAD.IADD R5, R0, 0x1, -R5 ;  /* 0x0000000100057824 */ /* 0x000fe200078e0a05 */
[----:B------:R-:W-:-:S04]  /*03a0*/  ISETP.NE.AND P3, PT, R4, RZ, PT ;  /* 0x000000ff0400720c */ /* 0x000fc80003f65270 */
[----:B------:R-:W-:Y:S01]  /*03b0*/  SHF.R.S32.HI R6, RZ, 0x1f, R5 ;  /* 0x0000001fff067819 */ /* 0x000fe20000011405 */
[----:B------:R-:W3:Y:S03]  /*03c0*/  LDC R14, c[0x0][0x140] ;  /* 0x00005000ff0e7b82 */ /* 0x000ee60000000800 */
[----:B------:R-:W-:Y:S02]  /*03d0*/  LEA.HI R6, R6, R5, RZ, 0x3 ;  /* 0x0000000506067211 */ /* 0x000fe400078f18ff */
[----:B-----5:R-:W-:Y:S02]  /*03e0*/  ISETP.NE.OR P0, PT, R2, RZ, !P0 ;  /* 0x000000ff0200720c */ /* 0x020fe40004705670 */
[--C-:B------:R-:W-:Y:S02]  /*03f0*/  SHF.R.S32.HI R2, RZ, 0x3, R6.reuse ;  /* 0x00000003ff027819 */ /* 0x100fe40000011406 */
[----:B------:R-:W-:-:S02]  /*0400*/  SHF.R.S32.HI R11, RZ, 0x1f, R6 ;  /* 0x0000001fff0b7819 */ /* 0x000fc40000011406 */
[----:B------:R-:W-:Y:S02]  /*0410*/  SHF.R.S32.HI R6, RZ, 0x1f, R3 ;  /* 0x0000001fff067819 */ /* 0x000fe40000011403 */
[----:B0-----:R-:W-:Y:S02]  /*0420*/  I2FP.F32.U32 R10, UR8 ;  /* 0x00000008000a7c45 */ /* 0x001fe40008201000 */
[----:B------:R-:W-:Y:S02]  /*0430*/  LEA.HI R11, R11, R2, RZ, 0x2 ;  /* 0x000000020b0b7211 */ /* 0x000fe400078f10ff */
[----:B------:R-:W-:Y:S01]  /*0440*/  LEA.HI R6, R6, R3, RZ, 0x2 ;  /* 0x0000000306067211 */ /* 0x000fe200078f10ff */
[----:B------:R-:W-:Y:S01]  /*0450*/  FMUL R10, R10, UR4 ;  /* 0x000000040a0a7c20 */ /* 0x000fe20008400000 */
[----:B------:R-:W-:Y:S01]  /*0460*/  LOP3.LUT R11, R11, 0xfffffffc, RZ, 0xc0, !PT ;  /* 0xfffffffc0b0b7812 */ /* 0x000fe200078ec0ff */
[----:B------:R-:W-:Y:S01]  /*0470*/  VOTEU.ALL UP0, P0 ;  /* 0x00000000003f7886 */ /* 0x000fe20000000000 */
[----:B------:R-:W-:Y:S01]  /*0480*/  LOP3.LUT R6, R6, 0x3ffffffc, RZ, 0xc0, !PT ;  /* 0x3ffffffc06067812 */ /* 0x000fe200078ec0ff */
[----:B------:R-:W-:Y:S01]  /*0490*/  ULDC UR4, c[0x0][0x154] ;  /* 0x0000550000047ab9 */ /* 0x000fe20000000800 */
[----:B-1----:R-:W-:Y:S01]  /*04a0*/  I2FP.F32.U32 R13, R8 ;  /* 0x00000008000d7245 */ /* 0x002fe20000201000 */
[----:B------:R-:W0:Y:S01]  /*04b0*/  F2I.U32.TRUNC.NTZ R10, R10 ;  /* 0x0000000a000a7305 */ /* 0x000e22000020f000 */
[----:B------:R-:W-:Y:S01]  /*04c0*/  IMAD.IADD R11, R2, 0x1, -R11 ;  /* 0x00000001020b7824 */ /* 0x000fe200078e0a0b */
[----:B------:R-:W1:Y:S01]  /*04d0*/  @!UP0 S2UR UR7, SR_CgaCtaId ;  /* 0x00000000000789c3 */ /* 0x000e620000008800 */
[----:B------:R-:W-:-:S02]  /*04e0*/  IMAD.IADD R6, R3, 0x1, -R6 ;  /* 0x0000000103067824 */ /* 0x000fc400078e0a06 */
[----:B------:R-:W-:Y:S01]  /*04f0*/  FMUL R13, R13, UR4 ;  /* 0x000000040d0d7c20 */ /* 0x000fe20008400000 */
[----:B------:R-:W-:Y:S01]  /*0500*/  UMOV UR4, 0x20 ;  /* 0x0000002000047882 */ /* 0x000fe20000000000 */
[----:B------:R-:W-:Y:S01]  /*0510*/  @!UP0 UMOV UR6, 0x400 ;  /* 0x0000040000068882 */ /* 0x000fe20000000000 */
[----:B------:R-:W-:Y:S01]  /*0520*/  IMAD R6, R6, 0x4, R11 ;  /* 0x0000000406067824 */ /* 0x000fe200078e020b */
[----:B------:R-:W-:-:S04]  /*0530*/  @!UP0 UIADD3 UR4, -UR4, 0x100000, URZ ;  /* 0x0010000004048890 */ /* 0x000fc8000fffe13f */
[----:B------:R-:W-:Y:S02]  /*0540*/  @!UP0 USHF.L.U32 UR5, UR4, 0xb, URZ ;  /* 0x0000000b04058899 */ /* 0x000fe4000800063f */
[----:B------:R-:W-:Y:S01]  /*0550*/  @!UP0 USHF.L.U32 UR4, UR4, 0x1, URZ ;  /* 0x0000000104048899 */ /* 0x000fe2000800063f */
[----:B---3--:R-:W-:Y:S01]  /*0560*/  ISETP.EQ.U32.AND P2, PT, R14, 0x1, PT ;  /* 0x000000010e00780c */ /* 0x008fe20003f42070 */
[----:B------:R-:W3:Y:S01]  /*0570*/  LDC R11, c[0x0][0x148] ;  /* 0x00005200ff0b7b82 */ /* 0x000ee20000000800 */
[----:B------:R-:W5:Y:S01]  /*0580*/  F2I.U32.TRUNC.NTZ R13, R13 ;  /* 0x0000000d000d7305 */ /* 0x000f62000020f000 */
[----:B------:R-:W-:Y:S01]  /*0590*/  LEA.HI R2, R6, R6, RZ, 0x1 ;  /* 0x0000000606027211 */ /* 0x000fe200078f08ff */
[----:B------:R-:W-:Y:S01]  /*05a0*/  VOTEU.ALL UP1, P0 ;  /* 0x00000000003f7886 */ /* 0x000fe20000020000 */
[----:B0-----:R-:W-:Y:S02]  /*05b0*/  IMAD.MOV R15, RZ, RZ, -R10 ;  /* 0x000000ffff0f7224 */ /* 0x001fe400078e0a0a */
[----:B------:R-:W-:-:S02]  /*05c0*/  LOP3.LUT R3, R2, 0xfffffffe, RZ, 0xc0, !PT ;  /* 0xfffffffe02037812 */ /* 0x000fc400078ec0ff */
[----:B------:R-:W-:Y:S01]  /*05d0*/  SHF.R.S32.HI R2, RZ, 0x1f, R7 ;  /* 0x0000001fff027819 */ /* 0x000fe20000011407 */
[----:B--2---:R-:W-:Y:S02]  /*05e0*/  IMAD R10, R12, R15, UR8 ;  /* 0x000000080c0a7e24 */ /* 0x004fe4000f8e020f */
[----:B------:R-:W-:Y:S01]  /*05f0*/  IMAD.IADD R3, R6, 0x1, -R3 ;  /* 0x0000000106037824 */ /* 0x000fe200078e0a03 */
[----:B------:R-:W-:-:S04]  /*0600*/  LEA.HI R2, R2, R7, RZ, 0x2 ;  /* 0x0000000702027211 */ /* 0x000fc800078f10ff */
[----:B------:R-:W-:Y:S01]  /*0610*/  ISETP.NE.AND P4, PT, R3, R10, PT ;  /* 0x0000000a0300720c */ /* 0x000fe20003f85270 */
[----:B------:R-:W-:Y:S01]  /*0620*/  IMAD.SHL.U32 R3, R6, 0x4, RZ ;  /* 0x0000000406037824 */ /* 0x000fe200078e00ff */
[----:B------:R-:W-:Y:S01]  /*0630*/  LOP3.LUT R2, R2, 0xfffffffc, RZ, 0xc0, !PT ;  /* 0xfffffffc02027812 */ /* 0x000fe200078ec0ff */
[----:B-----5:R-:W-:Y:S01]  /*0640*/  IMAD.MOV R20, RZ, RZ, -R13 ;  /* 0x000000ffff147224 */ /* 0x020fe200078e0a0d */
[----:B-1----:R-:W-:Y:S02]  /*0650*/  @!UP0 ULEA UR6, UR7, UR6, 0x18 ;  /* 0x0000000607068291 */ /* 0x002fe4000f8ec03f */
[----:B------:R-:W-:Y:S01]  /*0660*/  LOP3.LUT R3, R6, 0xc, R3, 0x78, !PT ;  /* 0x0000000c06037812 */ /* 0x000fe200078e7803 */
[----:B------:R-:W-:Y:S01]  /*0670*/  IMAD.IADD R7, R7, 0x1, -R2 ;  /* 0x0000000107077824 */ /* 0x000fe200078e0a02 */
[----:B------:R-:W-:Y:S01]  /*0680*/  VOTEU.ALL UP0, P0 ;  /* 0x00000000003f7886 */ /* 0x000fe20000000000 */
[----:B---3--:R-:W-:Y:S01]  /*0690*/  IMAD R13, R11, R20, R8 ;  /* 0x000000140b0d7224 */ /* 0x008fe200078e0208 */
[----:B------:R-:W-:Y:S01]  /*06a0*/  LOP3.LUT P0, RZ, R5, 0x7, RZ, 0xc0, !PT ;  /* 0x0000000705ff7812 */ /* 0x000fe2000780c0ff */
[----:B------:R-:W-:Y:S01]  /*06b0*/  IMAD.MOV.U32 R6, RZ, RZ, 0x1 ;  /* 0x00000001ff067424 */ /* 0x000fe200078e00ff */
[----:B------:R-:W-:-:S02]  /*06c0*/  ISETP.NE.AND P1, PT, R7, 0x3, PT ;  /* 0x000000030700780c */ /* 0x000fc40003f25270 */
[----:B------:R-:W-:Y:S02]  /*06d0*/  @P4 LEA.HI R2, R3, R3, RZ, 0x1 ;  /* 0x0000000303024211 */ /* 0x000fe400078f08ff */
[----:B------:R-:W-:Y:S01]  /*06e0*/  ISETP.EQ.OR P1, PT, R7, RZ, !P1 ;  /* 0x000000ff0700720c */ /* 0x000fe20004f22670 */
[----:B------:R-:W0:Y:S02]  /*06f0*/  FENCE.VIEW.ASYNC.S ;  /* 0x00000000000073c6 */ /* 0x000e240000000000 */
[----:B0-----:R0:W1:Y:S01]  /*0700*/  @!UP0 SYNCS.EXCH.64 URZ, [UR6+0x50], UR4 ;  /* 0x00005004063f85b2 */ /* 0x0010620008000100 */
[----:B------:R-:W-:Y:S02]  /*0710*/  @P4 SHF.R.S32.HI R2, RZ, 0x1, R2 ;  /* 0x00000001ff024819 */ /* 0x000fe40000011402 */
[----:B------:R-:W-:Y:S02]  /*0720*/  ISETP.LT.U32.AND P0, PT, R3, 0x2, !P0 ;  /* 0x000000020300780c */ /* 0x000fe40004701070 */
[----:B------:R-:W-:-:S02]  /*0730*/  @P4 ISETP.NE.AND P5, PT, R2, R13, PT ;  /* 0x0000000d0200420c */ /* 0x000fc40003fa5270 */
[----:B------:R-:W-:Y:S02]  /*0740*/  ISETP.EQ.AND P1, PT, R4, RZ, P1 ;  /* 0x000000ff0400720c */ /* 0x000fe40000f22270 */
[----:B------:R-:W-:Y:S02]  /*0750*/  SEL R5, RZ, 0x1, !P0 ;  /* 0x00000001ff057807 */ /* 0x000fe40004000000 */
[----:B------:R-:W-:Y:S02]  /*0760*/  @P4 SEL R6, RZ, 0x1, P5 ;  /* 0x00000001ff064807 */ /* 0x000fe40002800000 */
[----:B------:R-:W-:Y:S02]  /*0770*/  SEL R2, RZ, 0x1, !P1 ;  /* 0x00000001ff027807 */ /* 0x000fe40004800000 */
[----:B------:R-:W-:Y:S01]  /*0780*/  LOP3.LUT R6, R6, R5, RZ, 0xc0, !PT ;  /* 0x0000000506067212 */ /* 0x000fe200078ec0ff */
[----:B------:R0:W2:Y:S01]  /*0790*/  @!UP1 SYNCS.EXCH.64 URZ, [UR6+0x58], UR4 ;  /* 0x00005804063f95b2 */ /* 0x0000a20008000100 */
[----:B------:R-:W-:Y:S01]  /*07a0*/  SEL R2, R2, 0x2, P6 ;  /* 0x0000000202027807 */ /* 0x000fe20003000000 */
[----:B------:R-:W-:Y:S01]  /*07b0*/  NOP ;  /* 0x0000000000007918 */ /* 0x000fe20000000000 */
[----:B------:R-:W-:Y:S05]  /*07c0*/  @!P2 BRA `(.L_x_3) ;  /* 0x000000000008a947 */ /* 0x000fea0003800000 */
[----:B-12-4-:R-:W-:Y:S01]  /*07d0*/  UCGABAR_ARV ;  /* 0x00000000000079c7 */ /* 0x016fe20008000000 */
[----:B------:R-:W-:Y:S05]  /*07e0*/  BRA `(.L_x_4) ;  /* 0x0000000000047947 */ /* 0x000fea0003800000 */
.L_x_3:
[----:B-12-4-:R-:W-:Y:S01]  /*07f0*/  NOP ;  /* 0x0000000000007918 */ /* 0x016fe20000000000 */
.L_x_4:
[----:B------:R-:W1:Y:S01]  /*0800*/  LDC R4, c[0x0][0x65c] ;  /* 0x00019700ff047b82 */ /* 0x000e620000000800 */
[----:B------:R-:W-:Y:S01]  /*0810*/  IMAD.MOV.U32 R5, RZ, RZ, RZ ;  /* 0x000000ffff057224 */ /* 0x000fe200078e00ff */
[----:B-1----:R-:W-:Y:S01]  /*0820*/  ISETP.NE.AND P4, PT, R4, 0x1, PT ;  /* 0x000000010400780c */ /* 0x002fe20003f85270 */
[----:B------:R-:W-:-:S12]  /*0830*/  IMAD.U32 R4, RZ, RZ, UR8 ;  /* 0x00000008ff047e24 */ /* 0x000fd8000f8e00ff */
[----:B------:R-:W1:Y:S01]  /*0840*/  @P4 LDC R15, c[0x0][0x10] ;  /* 0x00000400ff0f4b82 */ /* 0x000e620000000800 */
[----:B------:R-:W-:Y:S02]  /*0850*/  @P4 IMAD.MOV.U32 R9, RZ, RZ, RZ ;  /* 0x000000ffff094224 */ /* 0x000fe400078e00ff */
[----:B------:R-:W-:-:S05]  /*0860*/  @P4 IMAD.MOV.U32 R17, RZ, RZ, RZ ;  /* 0x000000ffff114224 */ /* 0x000fca00078e00ff */
[----:B------:R-:W2:Y:S01]  /*0870*/  @!P4 LDC R13, c[0x0][0xc] ;  /* 0x00000300ff0dcb82 */ /* 0x000ea20000000800 */
[----:B-1----:R-:W-:-:S04]  /*0880*/  @P4 IMAD.WIDE.U32 R14, R15, UR8, R8 ;  /* 0x000000080f0e4c25 */ /* 0x002fc8000f8e0008 */
[----:B--2---:R-:W-:-:S04]  /*0890*/  @!P4 IMAD.WIDE.U32 R12, R8, R13, R4 ;  /* 0x0000000d080cc225 */ /* 0x004fc800078e0004 */
[----:B------:R-:W-:Y:S02]  /*08a0*/  @P4 IMAD.MOV.U32 R4, RZ, RZ, R14 ;  /* 0x000000ffff044224 */ /* 0x000fe400078e000e */
[----:B------:R-:W-:Y:S02]  /*08b0*/  @P4 IMAD.IADD R5, R15, 0x1, R17 ;  /* 0x000000010f054824 */ /* 0x000fe400078e0211 */
[----:B------:R-:W-:Y:S02]  /*08c0*/  @!P4 IMAD.MOV.U32 R4, RZ, RZ, R12 ;  /* 0x000000ffff04c224 */ /* 0x000fe400078e000c */
[----:B------:R-:W-:Y:S01]  /*08d0*/  @!P4 IMAD.MOV.U32 R5, RZ, RZ, R13 ;  /* 0x000000ffff05c224 */ /* 0x000fe200078e000d */
[----:B------:R-:W-:Y:S06]  /*08e0*/  @!P2 BRA `(.L_x_5) ;  /* 0x00000000000ca947 */ /* 0x000fec0003800000 */
[----:B------:R-:W-:Y:S01]  /*08f0*/  UCGABAR_WAIT ;  /* 0x0000000000007dc7 */ /* 0x000fe20008000000 */
[----:B------:R-:W-:Y:S01]  /*0900*/  CCTL.IVALL ;  /* 0x00000000ff00798f */ /* 0x000fe20002000000 */
[----:B------:R-:W-:Y:S05]  /*0910*/  BRA `(.L_x_6) ;  /* 0x0000000000047947 */ /* 0x000fea0003800000 */
.L_x_5:
[----:B------:R-:W-:Y:S06]  /*0920*/  BAR.SYNC.DEFER_BLOCKING 0x0 ;  /* 0x0000000000007b1d */ /* 0x000fec0000010000 */
.L_x_6:
[----:B------:R-:W-:Y:S05]  /*0930*/  @!P3 BRA `(.L_x_7) ;  /* 0x0000005000dcb947 */ /* 0x000fea0003800000 */
[----:B------:R-:W-:-:S13]  /*0940*/  ISETP.GT.U32.AND P0, PT, R16, 0x1, PT ;  /* 0x000000011000780c */ /* 0x000fda0003f04070 */
[----:B0-----:R-:W-:Y:S05]  /*0950*/  @P0 EXIT ;  /* 0x000000000000094d */ /* 0x001fea0003800000 */
[----:B------:R-:W-:Y:S01]  /*0960*/  ULDC.64 UR4, c[0x0][0x650] ;  /* 0x0001940000047ab9 */ /* 0x000fe20000000a00 */
[----:B------:R-:W-:Y:S01]  /*0970*/  PRMT R14, RZ, 0x7610, R14 ;  /* 0x00007610ff0e7816 */ /* 0x000fe2000000000e */
[----:B------:R-:W-:Y:S01]  /*0980*/  IMAD.MOV.U32 R15, RZ, RZ, -0x1 ;  /* 0xffffffffff0f7424 */ /* 0x000fe200078e00ff */
[----:B------:R-:W-:Y:S01]  /*0990*/  ISETP.GE.U32.AND P0, PT, R4, UR4, PT ;  /* 0x0000000404007c0c */ /* 0x000fe2000bf06070 */
[----:B------:R-:W-:Y:S02]  /*09a0*/  IMAD.MOV.U32 R16, RZ, RZ, -0x1 ;  /* 0xffffffffff107424 */ /* 0x000fe400078e00ff */
[----:B------:R-:W-:Y:S01]  /*09b0*/  IMAD.MOV.U32 R75, RZ, RZ, -0x1 ;  /* 0xffffffffff4b7424 */ /* 0x000fe200078e00ff */
[----:B------:R-:W-:-:S13]  /*09c0*/  ISETP.GE.U32.AND.EX P0, PT, R5, UR5, PT, P0 ;  /* 0x0000000505007c0c */ /* 0x000fda000bf06100 */
[----:B------:R-:W-:Y:S05]  /*09d0*/  @P0 BRA `(.L_x_8) ;  /* 0x0000000400240947 */ /* 0x000fea0003800000 */
[----:B------:R-:W0:Y:S01]  /*09e0*/  LDC.64 R22, c[0x0][0x628] ;  /* 0x00018a00ff167b82 */ /* 0x000e220000000a00 */
[----:B------:R-:W-:Y:S02]  /*09f0*/  IMAD.MOV.U32 R12, RZ, RZ, R4 ;  /* 0x000000ffff0c7224 */ /* 0x000fe400078e0004 */
[----:B------:R-:W-:-:S05]  /*0a00*/  IMAD.MOV.U32 R13, RZ, RZ, R5 ;  /* 0x000000ffff0d7224 */ /* 0x000fca00078e0005 */
[----:B------:R-:W1:Y:S08]  /*0a10*/  LDC R18, c[0x0][0x630] ;  /* 0x00018c00ff127b82 */ /* 0x000e700000000800 */
[----:B------:R-:W2:Y:S01]  /*0a20*/  LDC.64 R24, c[0x0][0x620] ;  /* 0x00018800ff187b82 */ /* 0x000ea20000000a00 */
[----:B0-----:R-:W-:-:S04]  /*0a30*/  ISETP.NE.U32.AND P0, PT, R22, RZ, PT ;  /* 0x000000ff1600720c */ /* 0x001fc80003f05070 */
[----:B------:R-:W-:-:S13]  /*0a40*/  ISETP.NE.AND.EX P0, PT, R23, RZ, PT, P0 ;  /* 0x000000ff1700720c */ /* 0x000fda0003f05300 */
[----:B-12---:R-:W-:Y:S05]  /*0a50*/  @!P0 BRA `(.L_x_9) ;  /* 0x0000000000288947 */ /* 0x006fea0003800000 */
[----:B------:R-:W0:Y:S02]  /*0a60*/  LDC R7, c[0x0][0x634] ;  /* 0x00018d00ff077b82 */ /* 0x000e240000000800 */
[----:B0-----:R-:W-:-:S05]  /*0a70*/  IADD3 R7, P0, R4, R7, RZ ;  /* 0x0000000704077210 */ /* 0x001fca0007f1e0ff */
[----:B------:R-:W-:-:S04]  /*0a80*/  IMAD.X R19, RZ, RZ, R5, P0 ;  /* 0x000000ffff137224 */ /* 0x000fc800000e0605 */
[----:B------:R-:W-:-:S04]  /*0a90*/  IMAD.WIDE.U32 R12, R19, R22, RZ ;  /* 0x00000016130c7225 */ /* 0x000fc800078e00ff */
[----:B------:R-:W-:-:S04]  /*0aa0*/  IMAD.WIDE.U32 R14, P0, R7, R23, R12 ;  /* 0x00000017070e7225 */ /* 0x000fc8000780000c */
[----:B------:R-:W-:-:S04]  /*0ab0*/  IMAD.WIDE.U32 R12, R7, R22, RZ ;  /* 0x00000016070c7225 */ /* 0x000fc800078e00ff */
[----:B------:R-:W-:Y:S01]  /*0ac0*/  IMAD.X R17, RZ, RZ, RZ, P0 ;  /* 0x000000ffff117224 */ /* 0x000fe200000e06ff */
[----:B------:R-:W-:Y:S01]  /*0ad0*/  IADD3 RZ, P0, R13, R14, RZ ;  /* 0x0000000e0dff7210 */ /* 0x000fe20007f1e0ff */
[----:B------:R-:W-:-:S04]  /*0ae0*/  IMAD.MOV.U32 R16, RZ, RZ, R15 ;  /* 0x000000ffff107224 */ /* 0x000fc800078e000f */
[----:B------:R-:W-:-:S08]  /*0af0*/  IMAD.WIDE.U32.X R12, R19, R23, R16, P0 ;  /* 0x00000017130c7225 */ /* 0x000fd000000e0410 */
.L_x_9:
[----:B------:R-:W0:Y:S01]  /*0b00*/  LDC.64 R28, c[0x0][0x640] ;  /* 0x00019000ff1c7b82 */ /* 0x000e220000000a00 */
[--C-:B------:R-:W-:Y:S01]  /*0b10*/  SHF.R.U64 R75, R12, R18, R13.reuse ;  /* 0x000000120c4b7219 */ /* 0x100fe2000000120d */
[----:B------:R-:W-:Y:S01]  /*0b20*/  IMAD R27, R11, R20, R8 ;  /* 0x000000140b1b7224 */ /* 0x000fe200078e0208 */
[----:B------:R-:W-:Y:S01]  /*0b30*/  SHF.R.U32.HI R7, RZ, R18, R13 ;  /* 0x00000012ff077219 */ /* 0x000fe2000001160d */
[----:B------:R-:W-:Y:S01]  /*0b40*/  IMAD.MOV.U32 R23, RZ, RZ, 0x1 ;  /* 0x00000001ff177424 */ /* 0x000fe200078e00ff */
[----:B------:R-:W-:-:S03]  /*0b50*/  IADD3 R9, P0, RZ, -R75, RZ ;  /* 0x8000004bff097210 */ /* 0x000fc60007f1e0ff */
[----:B------:R-:W1:Y:S02]  /*0b60*/  LDC R22, c[0x0][0x618] ;  /* 0x00018600ff167b82 */ /* 0x000e640000000800 */
[----:B------:R-:W-:Y:S02]  /*0b70*/  IMAD.X R7, RZ, RZ, ~R7, P0 ;  /* 0x000000ffff077224 */ /* 0x000fe400000e0e07 */
[----:B------:R-:W-:-:S04]  /*0b80*/  IMAD.WIDE.U32 R12, R9, R24, R4 ;  /* 0x00000018090c7225 */ /* 0x000fc800078e0004 */
[----:B------:R-:W2:Y:S01]  /*0b90*/  LDC R18, c[0x0][0x608] ;  /* 0x00018200ff127b82 */ /* 0x000ea20000000800 */
[----:B------:R-:W-:Y:S02]  /*0ba0*/  IMAD R14, R7, R24, RZ ;  /* 0x00000018070e7224 */ /* 0x000fe400078e02ff */
[----:B------:R-:W-:Y:S02]  /*0bb0*/  IMAD.MOV.U32 R7, RZ, RZ, -0x1 ;  /* 0xffffffffff077424 */ /* 0x000fe400078e00ff */
[----:B------:R-:W-:-:S03]  /*0bc0*/  IMAD R9, R9, R25, R14 ;  /* 0x0000001909097224 */ /* 0x000fc600078e020e */
[----:B------:R-:W3:Y:S01]  /*0bd0*/  LDC R26, c[0x0][0x658] ;  /* 0x00019600ff1a7b82 */ /* 0x000ee20000000800 */
[----:B------:R-:W-:Y:S01]  /*0be0*/  IMAD.IADD R9, R13, 0x1, R9 ;  /* 0x000000010d097824 */ /* 0x000fe200078e0209 */
[----:B0-----:R-:W-:-:S04]  /*0bf0*/  ISETP.NE.U32.AND P0, PT, R28, RZ, PT ;  /* 0x000000ff1c00720c */ /* 0x001fc80003f05070 */
[----:B------:R-:W-:Y:S02]  /*0c00*/  ISETP.NE.AND.EX P0, PT, R29, RZ, PT, P0 ;  /* 0x000000ff1d00720c */ /* 0x000fe40003f05300 */
[----:B------:R-:W0:Y:S01]  /*0c10*/  LDC R24, c[0x0][0x600] ;  /* 0x00018000ff187b82 */ /* 0x000e220000000800 */
[-CC-:B-1----:R-:W-:Y:S02]  /*0c20*/  SHF.R.U64 R16, R12, R22.reuse, R9.reuse ;  /* 0x000000160c107219 */ /* 0x182fe40000001209 */
[----:B------:R-:W-:-:S05]  /*0c30*/  SHF.R.U32.HI R9, RZ, R22, R9 ;  /* 0x00000016ff097219 */ /* 0x000fca0000011609 */
[----:B------:R-:W1:Y:S01]  /*0c40*/  LDC R19, c[0x0][0x648] ;  /* 0x00019200ff137b82 */ /* 0x000e620000000800 */
[-CC-:B--2---:R-:W-:Y:S02]  /*0c50*/  SHF.R.U64 R22, R16, R18.reuse, R9.reuse ;  /* 0x0000001210167219 */ /* 0x184fe40000001209 */
[----:B------:R-:W-:-:S05]  /*0c60*/  SHF.R.U32.HI R9, RZ, R18, R9 ;  /* 0x00000012ff097219 */ /* 0x000fca0000011609 */
[----:B------:R-:W2:Y:S01]  /*0c70*/  LDC R21, c[0x0][0x638] ;  /* 0x00018e00ff157b82 */ /* 0x000ea20000000800 */
[-CC-:B---3--:R-:W-:Y:S02]  /*0c80*/  SHF.R.U64 R18, R22, R26.reuse, R9.reuse ;  /* 0x0000001a16127219 */ /* 0x188fe40000001209 */
[-C--:B------:R-:W-:Y:S02]  /*0c90*/  SHF.L.U32 R7, R7, R26.reuse, RZ ;  /* 0x0000001a07077219 */ /* 0x080fe400000006ff */
[----:B------:R-:W-:Y:S01]  /*0ca0*/  SHF.R.U32.HI R9, RZ, R26, R9 ;  /* 0x0000001aff097219 */ /* 0x000fe20000011609 */
[----:B------:R-:W-:Y:S01]  /*0cb0*/  IMAD.MOV.U32 R8, RZ, RZ, R18 ;  /* 0x000000ffff087224 */ /* 0x000fe200078e0012 */
[----:B------:R-:W-:Y:S01]  /*0cc0*/  LOP3.LUT R11, RZ, R7, RZ, 0x33, !PT ;  /* 0x00000007ff0b7212 */ /* 0x000fe200078e33ff */
[----:B------:R-:W3:Y:S01]  /*0cd0*/  LDC R25, c[0x0][0x610] ;  /* 0x00018400ff197b82 */ /* 0x000ee20000000800 */
[----:B------:R-:W-:Y:S05]  /*0ce0*/  @!P0 BRA `(.L_x_10) ;  /* 0x0000000000288947 */ /* 0x000fea0003800000 */
[----:B------:R-:W4:Y:S02]  /*0cf0*/  LDC R7, c[0x0][0x64c] ;  /* 0x00019300ff077b82 */ /* 0x000f240000000800 */
[----:B----4-:R-:W-:-:S05]  /*0d00*/  IADD3 R7, P0, R18, R7, RZ ;  /* 0x0000000712077210 */ /* 0x010fca0007f1e0ff */
        /* <DEDUP_REMOVED lines=8> */
.L_x_10:
[----:B-1----:R-:W-:Y:S01]  /*0d90*/  SHF.R.U64 R9, R8, R19, R9 ;  /* 0x0000001308097219 */ /* 0x002fe20000001209 */
[----:B------:R-:W-:Y:S01]  /*0da0*/  IMAD.MOV.U32 R14, RZ, RZ, 0x1 ;  /* 0x00000001ff0e7424 */ /* 0x000fe200078e00ff */
[----:B------:R-:W-:Y:S01]  /*0db0*/  LOP3.LUT R8, R22, R11, RZ, 0xc0, !PT ;  /* 0x0000000b16087212 */ /* 0x000fe200078ec0ff */
[----:B0-----:R-:W-:Y:S01]  /*0dc0*/  VIADD R11, R24, 0xffffffff ;  /* 0xffffffff180b7836 */ /* 0x001fe20000000000 */
[----:B------:R-:W-:Y:S01]  /*0dd0*/  SHF.L.U32 R7, R23, R26, RZ ;  /* 0x0000001a17077219 */ /* 0x000fe200000006ff */
[----:B------:R-:W-:Y:S01]  /*0de0*/  IMAD.MOV R12, RZ, RZ, -R9 ;  /* 0x000000ffff0c7224 */ /* 0x000fe200078e0a09 */
[----:B------:R-:W-:Y:S02]  /*0df0*/  SEL R10, R10, R27, !P4 ;  /* 0x0000001b0a0a7207 */ /* 0x000fe40006000000 */
[----:B------:R-:W-:Y:S01]  /*0e00*/  LOP3.LUT R11, R16, R11, RZ, 0xc0, !PT ;  /* 0x0000000b100b7212 */ /* 0x000fe200078ec0ff */
[----:B------:R-:W-:Y:S02]  /*0e10*/  IMAD R9, R7, R9, R8 ;  /* 0x0000000907097224 */ /* 0x000fe400078e0208 */
[----:B--2---:R-:W-:-:S02]  /*0e20*/  IMAD R7, R12, R21, R18 ;  /* 0x000000150c077224 */ /* 0x004fc400078e0212 */
[----:B---3--:R-:W-:Y:S02]  /*0e30*/  IMAD R10, R9, R25, R10 ;  /* 0x00000019090a7224 */ /* 0x008fe400078e020a */
[----:B------:R-:W-:-:S05]  /*0e40*/  IMAD R7, R7, R24, R11 ;  /* 0x0000001807077224 */ /* 0x000fca00078e020b */
[----:B------:R-:W-:Y:S02]  /*0e50*/  SEL R16, R7, R10, !P4 ;  /* 0x0000000a07107207 */ /* 0x000fe40006000000 */
[----:B------:R-:W-:-:S07]  /*0e60*/  SEL R15, R10, R7, !P4 ;  /* 0x000000070a0f7207 */ /* 0x000fce0006000000 */
.L_x_8:
[----:B------:R-:W-:-:S08]  /*0e70*/  NOP ;  /* 0x0000000000007918 */ /* 0x000fd00000000000 */
[----:B------:R-:W0:Y:S02]  /*0e80*/  USETMAXREG.TRY_ALLOC.CTAPOOL UP0, 0xe8 ;  /* 0x000000e8000079c8 */ /* 0x000e240008000600 */
[----:B0-----:R-:W-:-:S13]  /*0e90*/  PLOP3.LUT P0, PT, PT, PT, UP0, 0x80, 0x0 ;  /* 0x000000000000781c */ /* 0x001fda0003f0f008 */
[----:B------:R-:W-:Y:S05]  /*0ea0*/  @!P0 BRA `(.L_x_8) ;  /* 0xfffffffc00f08947 */ /* 0x000fea000383ffff */
[----:B------:R-:W-:Y:S01]  /*0eb0*/  ULDC.64 UR4, c[0x0][0x598] ;  /* 0x0001660000047ab9 */ /* 0x000fe20000000a00 */
[----:B------:R-:W-:Y:S01]  /*0ec0*/  ULDC.64 UR20, c[0x0][0x208] ;  /* 0x0000820000147ab9 */ /* 0x000fe20000000a00 */
[----:B------:R-:W-:-:S04]  /*0ed0*/  ISETP.NE.U32.AND P0, PT, RZ, UR4, PT ;  /* 0x00000004ff007c0c */ /* 0x000fc8000bf05070 */
[----:B------:R-:W-:-:S13]  /*0ee0*/  ISETP.NE.AND.EX P0, PT, RZ, UR5, PT, P0 ;  /* 0x00000005ff007c0c */ /* 0x000fda000bf05300 */
[----:B------:R-:W-:Y:S05]  /*0ef0*/  @!P0 BRA `(.L_x_11) ;  /* 0x00000000001c8947 */ /* 0x000fea0003800000 */
[----:B------:R-:W0:Y:S02]  /*0f00*/  LDC.64 R8, c[0x0][0x598] ;  /* 0x00016600ff087b82 */ /* 0x000e240000000a00 */
[----:B0-----:R-:W2:Y:S02]  /*0f10*/  LDG.E.64 R8, desc[UR20][R8.64] ;  /* 0x0000001408087981 */ /* 0x001ea4000c1e1b00 */
[----:B--2---:R-:W-:-:S04]  /*0f20*/  ISETP.NE.U32.AND P0, PT, R8, RZ, PT ;  /* 0x000000ff0800720c */ /* 0x004fc80003f05070 */
[----:B------:R-:W-:-:S13]  /*0f30*/  ISETP.NE.AND.EX P0, PT, R9, RZ, PT, P0 ;  /* 0x000000ff0900720c */ /* 0x000fda0003f05300 */
[----:B------:R-:W-:Y:S05]  /*0f40*/  @!P0 BRA `(.L_x_11) ;  /* 0x0000000000088947 */ /* 0x000fea0003800000 */
[----:B------:R0:W5:Y:S01]  /*0f50*/  LD.E R7, desc[UR20][R8.64] ;  /* 0x0000001408077980 */ /* 0x000162000c101900 */
[----:B------:R-:W-:Y:S05]  /*0f60*/  BRA `(.L_x_12) ;  /* 0x0000000000207947 */ /* 0x000fea0003800000 */
.L_x_11:
[----:B------:R-:W-:Y:S02]  /*0f70*/  ULDC.64 UR4, c[0x0][0x588] ;  /* 0x0001620000047ab9 */ /* 0x000fe40000000a00 */
[----:B------:R-:W-:-:S04]  /*0f80*/  ISETP.NE.U32.AND P0, PT, RZ, UR4, PT ;  /* 0x00000004ff007c0c */ /* 0x000fc8000bf05070 */
[----:B------:R-:W-:-:S13]  /*0f90*/  ISETP.NE.AND.EX P0, PT, RZ, UR5, PT, P0 ;  /* 0x00000005ff007c0c */ /* 0x000fda000bf05300 */
[----:B------:R-:W-:Y:S05]  /*0fa0*/  @!P0 BRA `(.L_x_13) ;  /* 0x00000000000c8947 */ /* 0x000fea0003800000 */
[----:B------:R-:W0:Y:S02]  /*0fb0*/  LDC.64 R8, c[0x0][0x588] ;  /* 0x00016200ff087b82 */ /* 0x000e240000000a00 */
[----:B0-----:R1:W5:Y:S01]  /*0fc0*/  LDG.E R7, desc[UR20][R8.64] ;  /* 0x0000001408077981 */ /* 0x001362000c1e1900 */
[----:B------:R-:W-:Y:S05]  /*0fd0*/  BRA `(.L_x_12) ;  /* 0x0000000000047947 */ /* 0x000fea0003800000 */
.L_x_13:
[----:B------:R-:W2:Y:S02]  /*0fe0*/  LDC R7, c[0x0][0x580] ;  /* 0x00016000ff077b82 */ /* 0x000ea40000000800 */
.L_x_12:
[----:B------:R-:W-:Y:S02]  /*0ff0*/  ULDC.64 UR4, c[0x0][0x5a0] ;  /* 0x0001680000047ab9 */ /* 0x000fe40000000a00 */
[----:B------:R-:W-:-:S04]  /*1000*/  ISETP.NE.U32.AND P0, PT, RZ, UR4, PT ;  /* 0x00000004ff007c0c */ /* 0x000fc8000bf05070 */
[----:B------:R-:W-:-:S13]  /*1010*/  ISETP.NE.AND.EX P0, PT, RZ, UR5, PT, P0 ;  /* 0x00000005ff007c0c */ /* 0x000fda000bf05300 */
[----:B------:R-:W-:Y:S05]  /*1020*/  @!P0 BRA `(.L_x_14) ;  /* 0x00000000001c8947 */ /* 0x000fea0003800000 */
[----:B01----:R-:W0:Y:S02]  /*1030*/  LDC.64 R8, c[0x0][0x5a0] ;  /* 0x00016800ff087b82 */ /* 0x003e240000000a00 */
[----:B0-----:R-:W3:Y:S02]  /*1040*/  LDG.E.64 R8, desc[UR20][R8.64] ;  /* 0x0000001408087981 */ /* 0x001ee4000c1e1b00 */
[----:B---3--:R-:W-:-:S04]  /*1050*/  ISETP.NE.U32.AND P0, PT, R8, RZ, PT ;  /* 0x000000ff0800720c */ /* 0x008fc80003f05070 */
[----:B------:R-:W-:-:S13]  /*1060*/  ISETP.NE.AND.EX P0, PT, R9, RZ, PT, P0 ;  /* 0x000000ff0900720c */ /* 0x000fda0003f05300 */
[----:B------:R-:W-:Y:S05]  /*1070*/  @!P0 BRA `(.L_x_14) ;  /* 0x0000000000088947 */ /* 0x000fea0003800000 */
[----:B------:R0:W5:Y:S01]  /*1080*/  LD.E R12, desc[UR20][R8.64] ;  /* 0x00000014080c7980 */ /* 0x000162000c101900 */
[----:B------:R-:W-:Y:S05]  /*1090*/  BRA `(.L_x_15) ;  /* 0x0000000000207947 */ /* 0x000fea0003800000 */
.L_x_14:
[----:B------:R-:W-:Y:S02]  /*10a0*/  ULDC.64 UR4, c[0x0][0x590] ;  /* 0x0001640000047ab9 */ /* 0x000fe40000000a00 */
[----:B------:R-:W-:-:S04]  /*10b0*/  ISETP.NE.U32.AND P0, PT, RZ, UR4, PT ;  /* 0x00000004ff007c0c */ /* 0x000fc8000bf05070 */
[----:B------:R-:W-:-:S13]  /*10c0*/  ISETP.NE.AND.EX P0, PT, RZ, UR5, PT, P0 ;  /* 0x00000005ff007c0c */ /* 0x000fda000bf05300 */
[----:B------:R-:W-:Y:S05]  /*10d0*/  @!P0 BRA `(.L_x_16) ;  /* 0x00000000000c8947 */ /* 0x000fea0003800000 */
[----:B------:R-:W3:Y:S02]  /*10e0*/  LDC.64 R12, c[0x0][0x590] ;  /* 0x00016400ff0c7b82 */ /* 0x000ee40000000a00 */
[----:B---3--:R3:W5:Y:S01]  /*10f0*/  LDG.E R12, desc[UR20][R12.64] ;  /* 0x000000140c0c7981 */ /* 0x008762000c1e1900 */
[----:B------:R-:W-:Y:S05]  /*1100*/  BRA `(.L_x_15) ;  /* 0x0000000000047947 */ /* 0x000fea0003800000 */
.L_x_16:
[----:B------:R-:W4:Y:S02]  /*1110*/  LDC R12, c[0x0][0x584] ;  /* 0x00016100ff0c7b82 */ /* 0x000f240000000800 */
.L_x_15:
[----:B------:R-:W-:-:S13]  /*1120*/  LOP3.LUT P0, RZ, R14, 0xff, RZ, 0xc0, !PT ;  /* 0x000000ff0eff7812 */ /* 0x000fda000780c0ff */
[----:B------:R-:W-:Y:S05]  /*1130*/  @!P0 EXIT ;  /* 0x000000000000894d */ /* 0x000fea0003800000 */
[----:B------:R-:W-:Y:S01]  /*1140*/  ULDC UR4, c[0x0][0x28c] ;  /* 0x0000a30000047ab9 */ /* 0x000fe20000000800 */
[----:B------:R-:W-:Y:S01]  /*1150*/  LOP3.LUT R84, R2, 0x1, RZ, 0xfc, !PT ;  /* 0x0000000102547812 */ /* 0x000fe200078efcff */
[----:B------:R-:W-:-:S04]  /*1160*/  UIADD3 UR4, UR4, 0xff, URZ ;  /* 0x000000ff04047890 */ /* 0x000fc8000fffe03f */
[----:B------:R-:W-:-:S04]  /*1170*/  USHF.R.S32.HI UR5, URZ, 0x1f, UR4 ;  /* 0x0000001f3f057899 */ /* 0x000fc80008011404 */
[----:B------:R-:W-:-:S03]  /*1180*/  ULEA.HI UR5, UR5, UR4, URZ, 0x8 ;  /* 0x0000000405057291 */ /* 0x000fc6000f8f403f */
[----:B------:R-:W-:Y:S01]  /*1190*/  UMOV UR4, URZ ;  /* 0x0000003f00047c82 */ /* 0x000fe20008000000 */
[----:B------:R-:W-:-:S03]  /*11a0*/  USHF.R.S32.HI UR9, URZ, 0x8, UR5 ;  /* 0x000000083f097899 */ /* 0x000fc60008011405 */
[----:B------:R-:W-:-:S09]  /*11b0*/  UMOV UR5, URZ ;  /* 0x0000003f00057c82 */ /* 0x000fd20008000000 */
.L_x_105:
[----:B01----:R-:W-:Y:S01]  /*11c0*/  LOP3.LUT R8, R0, 0x80, RZ, 0xc0, !PT ;  /* 0x0000008000087812 */ /* 0x003fe200078ec0ff */
[----:B------:R-:W0:Y:S01]  /*11d0*/  S2UR UR12, SR_CgaCtaId ;  /* 0x00000000000c79c3 */ /* 0x000e220000008800 */
[----:B------:R-:W-:Y:S01]  /*11e0*/  UMOV UR11, 0x400 ;  /* 0x00000400000b7882 */ /* 0x000fe20000000000 */
[----:B------:R-:W-:Y:S01]  /*11f0*/  UMOV UR6, URZ ;  /* 0x0000003f00067c82 */ /* 0x000fe20008000000 */
[----:B------:R-:W-:Y:S01]  /*1200*/  SHF.R.U32.HI R8, RZ, 0x7, R8 ;  /* 0x00000007ff087819 */ /* 0x000fe20000011608 */
[----:B------:R-:W-:Y:S01]  /*1210*/  UMOV UR7, URZ ;  /* 0x0000003f00077c82 */ /* 0x000fe20008000000 */
[----:B------:R-:W-:Y:S01]  /*1220*/  CS2R R20, SRZ ;  /* 0x0000000000147805 */ /* 0x000fe2000001ff00 */
[----:B---3--:R-:W-:Y:S01]  /*1230*/  IMAD.MOV.U32 R13, RZ, RZ, RZ ;  /* 0x000000ffff0d7224 */ /* 0x008fe200078e00ff */
[----:B------:R-:W-:Y:S01]  /*1240*/  CS2R R22, SRZ ;  /* 0x0000000000167805 */ /* 0x000fe2000001ff00 */
[----:B------:R-:W1:Y:S01]  /*1250*/  LDC R9, c[0x0][0x28c] ;  /* 0x0000a300ff097b82 */ /* 0x000e620000000800 */
[----:B------:R-:W3:Y:S01]  /*1260*/  SHFL.IDX PT, R8, R8, RZ, 0x1f ;  /* 0x00001fff08087589 */ /* 0x000ee200000e0000 */
[----:B------:R-:W-:-:S02]  /*1270*/  CS2R R56, SRZ ;  /* 0x0000000000387805 */ /* 0x000fc4000001ff00 */
[----:B------:R-:W-:Y:S02]  /*1280*/  CS2R R58, SRZ ;  /* 0x00000000003a7805 */ /* 0x000fe4000001ff00 */
[----:B------:R-:W-:Y:S02]  /*1290*/  CS2R R60, SRZ ;  /* 0x00000000003c7805 */ /* 0x000fe4000001ff00 */
[----:B------:R-:W-:Y:S02]  /*12a0*/  CS2R R62, SRZ ;  /* 0x00000000003e7805 */ /* 0x000fe4000001ff00 */
[----:B------:R-:W-:Y:S02]  /*12b0*/  CS2R R64, SRZ ;  /* 0x0000000000407805 */ /* 0x000fe4000001ff00 */
[----:B------:R-:W-:Y:S02]  /*12c0*/  CS2R R66, SRZ ;  /* 0x0000000000427805 */ /* 0x000fe4000001ff00 */
[----:B------:R-:W-:-:S02]  /*12d0*/  CS2R R68, SRZ ;  /* 0x0000000000447805 */ /* 0x000fc4000001ff00 */
[----:B------:R-:W-:Y:S02]  /*12e0*/  CS2R R70, SRZ ;  /* 0x0000000000467805 */ /* 0x000fe4000001ff00 */
[----:B------:R-:W-:Y:S01]  /*12f0*/  CS2R R72, SRZ ;  /* 0x0000000000487805 */ /* 0x000fe2000001ff00 */
[----:B------:R-:W-:Y:S01]  /*1300*/  IMAD.MOV.U32 R74, RZ, RZ, RZ ;  /* 0x000000ffff4a7224 */ /* 0x000fe200078e00ff */
[----:B------:R-:W-:Y:S02]  /*1310*/  CS2R R76, SRZ ;  /* 0x00000000004c7805 */ /* 0x000fe4000001ff00 */
[----:B------:R-:W-:Y:S02]  /*1320*/  CS2R R78, SRZ ;  /* 0x00000000004e7805 */ /* 0x000fe4000001ff00 */
[----:B------:R-:W-:Y:S02]  /*1330*/  CS2R R80, SRZ ;  /* 0x0000000000507805 */ /* 0x000fe4000001ff00 */
[----:B------:R-:W-:Y:S01]  /*1340*/  CS2R R82, SRZ ;  /* 0x0000000000527805 */ /* 0x000fe2000001ff00 */
[----:B0-----:R-:W-:Y:S01]  /*1350*/  ULEA UR11, UR12, UR11, 0x18 ;  /* 0x0000000b0c0b7291 */ /* 0x001fe2000f8ec03f */
[----:B------:R-:W-:Y:S01]  /*1360*/  IMAD.U32 R14, RZ, RZ, UR4 ;  /* 0x00000004ff0e7e24 */ /* 0x000fe2000f8e00ff */
[----:B------:R-:W-:Y:S01]  /*1370*/  CS2R R40, SRZ ;  /* 0x0000000000287805 */ /* 0x000fe2000001ff00 */
[----:B------:R-:W-:Y:S01]  /*1380*/  UMOV UR12, UR5 ;  /* 0x00000005000c7c82 */ /* 0x000fe20008000000 */
[----:B------:R-:W-:-:S02]  /*1390*/  CS2R R42, SRZ ;  /* 0x00000000002a7805 */ /* 0x000fc4000001ff00 */
[----:B------:R-:W-:Y:S02]  /*13a0*/  CS2R R44, SRZ ;  /* 0x00000000002c7805 */ /* 0x000fe4000001ff00 */
[----:B------:R-:W-:Y:S02]  /*13b0*/  CS2R R46, SRZ ;  /* 0x00000000002e7805 */ /* 0x000fe4000001ff00 */
[----:B------:R-:W-:Y:S02]  /*13c0*/  CS2R R48, SRZ ;  /* 0x0000000000307805 */ /* 0x000fe4000001ff00 */
[----:B-1----:R-:W-:Y:S02]  /*13d0*/  ISETP.GE.AND P0, PT, R9, 0x1, PT ;  /* 0x000000010900780c */ /* 0x002fe40003f06270 */
[----:B------:R-:W-:Y:S02]  /*13e0*/  CS2R R50, SRZ ;  /* 0x0000000000327805 */ /* 0x000fe4000001ff00 */
[----:B---3--:R-:W-:-:S02]  /*13f0*/  R2UR UR8, R8 ;  /* 0x00000000080872ca */ /* 0x008fc400000e0000 */
[----:B------:R-:W-:Y:S02]  /*1400*/  CS2R R52, SRZ ;  /* 0x0000000000347805 */ /* 0x000fe4000001ff00 */
[----:B------:R-:W-:Y:S02]  /*1410*/  CS2R R54, SRZ ;  /* 0x0000000000367805 */ /* 0x000fe4000001ff00 */
[----:B------:R-:W-:Y:S02]  /*1420*/  CS2R R24, SRZ ;  /* 0x0000000000187805 */ /* 0x000fe4000001ff00 */
[----:B------:R-:W-:Y:S02]  /*1430*/  CS2R R26, SRZ ;  /* 0x00000000001a7805 */ /* 0x000fe4000001ff00 */
[----:B------:R-:W-:Y:S02]  /*1440*/  CS2R R28, SRZ ;  /* 0x00000000001c7805 */ /* 0x000fe4000001ff00 */
[----:B------:R-:W-:-:S02]  /*1450*/  CS2R R30, SRZ ;  /* 0x00000000001e7805 */ /* 0x000fc4000001ff00 */
[----:B------:R-:W-:Y:S02]  /*1460*/  CS2R R32, SRZ ;  /* 0x0000000000207805 */ /* 0x000fe4000001ff00 */
[----:B------:R-:W-:Y:S02]  /*1470*/  CS2R R34, SRZ ;  /* 0x0000000000227805 */ /* 0x000fe4000001ff00 */
[----:B------:R-:W-:Y:S02]  /*1480*/  CS2R R36, SRZ ;  /* 0x0000000000247805 */ /* 0x000fe4000001ff00 */
[----:B------:R-:W-:Y:S01]  /*1490*/  CS2R R38, SRZ ;  /* 0x0000000000267805 */ /* 0x000fe2000001ff00 */
[----:B------:R-:W-:-:S04]  /*14a0*/  ULEA.HI UR10, UR8, UR8, URZ, 0x1 ;  /* 0x00000008080a7291 */ /* 0x000fc8000f8f083f */
[----:B------:R-:W-:-:S04]  /*14b0*/  ULOP3.LUT UR10, UR10, 0x7fffe, URZ, 0xc0, !UPT ;  /* 0x0007fffe0a0a7892 */ /* 0x000fc8000f8ec03f */
[----:B------:R-:W-:-:S03]  /*14c0*/  UIADD3 UR10, UR8, -UR10, URZ ;  /* 0x8000000a080a7290 */ /* 0x000fc6000fffe03f */
[----:B------:R-:W-:Y:S01]  /*14d0*/  UMOV UR8, URZ ;  /* 0x0000003f00087c82 */ /* 0x000fe20008000000 */
[----:B------:R-:W-:-:S04]  /*14e0*/  ULEA UR10, UR10, UR11, 0xd ;  /* 0x0000000b0a0a7291 */ /* 0x000fc8000f8e683f */
[----:B------:R-:W-:-:S04]  /*14f0*/  UIADD3 UR10, UR10, 0x100, URZ ;  /* 0x000001000a0a7890 */ /* 0x000fc8000fffe03f */
[----:B------:R-:W-:-:S04]  /*1500*/  USHF.R.U32.HI UR10, URZ, 0x4, UR10 ;  /* 0x000000043f0a7899 */ /* 0x000fc8000801160a */
[----:B------:R-:W-:Y:S01]  /*1510*/  ULOP3.LUT UR10, UR10, 0x3fff, URZ, 0xc0, !UPT ;  /* 0x00003fff0a0a7892 */ /* 0x000fe2000f8ec03f */
[----:B------:R-:W-:Y:S11]  /*1520*/  @!P0 BRA `(.L_x_17) ;  /* 0x0000000800748947 */ /* 0x000ff60003800000 */
[----:B------:R-:W-:-:S13]  /*1530*/  ISETP.NE.AND P1, PT, R84, 0x3, PT ;  /* 0x000000035400780c */ /* 0x000fda0003f25270 */
[----:B------:R-:W-:Y:S05]  /*1540*/  @!P1 BRA `(.L_x_18) ;  /* 0x0000000000049947 */ /* 0x000fea0003800000 */
[----:B------:R-:W-:Y:S01]  /*1550*/  BPT.TRAP 0x1 ;  /* 0x000000040000795c */ /* 0x000fe20000300000 */
.L_x_18:
[----:B------:R-:W-:Y:S01]  /*1560*/  ULEA UR6, UR5, UR11, 0x3 ;  /* 0x0000000b05067291 */ /* 0x000fe2000f8e183f */
[----:B------:R-:W-:-:S05]  /*1570*/  IMAD.U32 R8, RZ, RZ, UR4 ;  /* 0x00000004ff087e24 */ /* 0x000fca000f8e00ff */
[----:B------:R-:W-:-:S04]  /*1580*/  SHF.L.U32 R8, R8, 0x1f, RZ ;  /* 0x0000001f08087819 */ /* 0x000fc800000006ff */
[----:B------:R0:W1:Y:S01]  /*1590*/  SYNCS.PHASECHK.TRANS64.TRYWAIT P0, [UR6], R8 ;  /* 0x00000008ff0075a7 */ /* 0x0000620008000146 */
[----:B------:R-:W-:Y:S05]  /*15a0*/  @!P1 BRA `(.L_x_19) ;  /* 0x0000000000049947 */ /* 0x000fea0003800000 */
[----:B------:R-:W-:Y:S01]  /*15b0*/  BPT.TRAP 0x1 ;  /* 0x000000040000795c */ /* 0x000fe20000300000 */
.L_x_19:
[----:B-1----:R-:W-:Y:S05]  /*15c0*/  @P0 BRA `(.L_x_20) ;  /* 0x0000000000080947 */ /* 0x002fea0003800000 */
[----:B------:R-:W1:Y:S02]  /*15d0*/  SYNCS.PHASECHK.TRANS64.TRYWAIT P0, [UR6], R8 ;  /* 0x00000008ff0075a7 */ /* 0x000e640008000146 */
[----:B-1----:R-:W-:Y:S05]  /*15e0*/  @!P0 BRA `(.L_x_21) ;  /* 0x0000005c00488947 */ /* 0x002fea0003800000 */
.L_x_20:
[----:B------:R-:W-:Y:S01]  /*15f0*/  UIADD3 UR6, UR11, 0x30100, URZ ;  /* 0x000301000b067890 */ /* 0x000fe2000fffe03f */
[----:B------:R-:W-:Y:S01]  /*1600*/  WARPGROUP.ARRIVE ;  /* 0x00000000000079c5 */ /* 0x000fe20000000000 */
[----:B------:R-:W-:Y:S01]  /*1610*/  ULOP3.LUT UR8, UR10, 0x10000, URZ, 0xfc, !UPT ;  /* 0x000100000a087892 */ /* 0x000fe2000f8efc3f */
[----:B------:R-:W-:Y:S01]  /*1620*/  CS2R R20, SRZ ;  /* 0x0000000000147805 */ /* 0x000fe2000001ff00 */
[----:B------:R-:W-:Y:S01]  /*1630*/  USHF.R.U32.HI UR6, URZ, 0x4, UR6 ;  /* 0x000000043f067899 */ /* 0x000fe20008011606 */
[----:B------:R-:W-:Y:S01]  /*1640*/  IMAD.MOV.U32 R13, RZ, RZ, RZ ;  /* 0x000000ffff0d7224 */ /* 0x000fe200078e00ff */
[----:B------:R-:W-:Y:S01]  /*1650*/  UIMAD UR8, UR5, 0xc00, UR8 ;  /* 0x00000c00050878a4 */ /* 0x000fe2000f8e0208 */
[----:B------:R-:W-:Y:S01]  /*1660*/  CS2R R22, SRZ ;  /* 0x0000000000167805 */ /* 0x000fe2000001ff00 */
[----:B------:R-:W-:Y:S01]  /*1670*/  ULOP3.LUT UR6, UR6, 0x3fff, URZ, 0xc0, !UPT ;  /* 0x00003fff06067892 */ /* 0x000fe2000f8ec03f */
[----:B------:R-:W-:Y:S01]  /*1680*/  CS2R R56, SRZ ;  /* 0x0000000000387805 */ /* 0x000fe2000001ff00 */
[----:B------:R-:W-:Y:S01]  /*1690*/  UMOV UR17, 0x40000040 ;  /* 0x4000004000117882 */ /* 0x000fe20000000000 */
[----:B------:R-:W-:Y:S01]  /*16a0*/  UMOV UR19, 0x40000040 ;  /* 0x4000004000137882 */ /* 0x000fe20000000000 */
[----:B------:R-:W-:Y:S01]  /*16b0*/  ULOP3.LUT UR6, UR6, 0x10000, URZ, 0xfc, !UPT ;  /* 0x0001000006067892 */ /* 0x000fe2000f8efc3f */
[----:B------:R-:W-:Y:S01]  /*16c0*/  CS2R R58, SRZ ;  /* 0x00000000003a7805 */ /* 0x000fe2000001ff00 */
[----:B------:R-:W-:Y:S01]  /*16d0*/  UMOV UR16, UR8 ;  /* 0x0000000800107c82 */ /* 0x000fe20008000000 */
[----:B------:R-:W-:Y:S01]  /*16e0*/  UIADD3 UR7, UR8, 0x606, URZ ;  /* 0x0000060608077890 */ /* 0x000fe2000fffe03f */
[----:B------:R-:W-:Y:S01]  /*16f0*/  CS2R R60, SRZ ;  /* 0x00000000003c7805 */ /* 0x000fe2000001ff00 */
[----:B------:R-:W-:Y:S01]  /*1700*/  ULEA UR12, UR5, UR6, 0x9 ;  /* 0x00000006050c7291 */ /* 0x000fe2000f8e483f */
[----:B------:R-:W-:Y:S01]  /*1710*/  CS2R R62, SRZ ;  /* 0x00000000003e7805 */ /* 0x000fe2000001ff00 */
[----:B------:R-:W-:Y:S01]  /*1720*/  UIADD3 UR6, UR8, 0x400, URZ ;  /* 0x0000040008067890 */ /* 0x000fe2000fffe03f */
[----:B------:R-:W-:Y:S01]  /*1730*/  CS2R R64, SRZ ;  /* 0x0000000000407805 */ /* 0x000fe2000001ff00 */
[----:B------:R-:W-:Y:S01]  /*1740*/  UIADD3 UR14, UR12, 0x106, URZ ;  /* 0x000001060c0e7890 */ /* 0x000fe2000fffe03f */
[----:B------:R-:W-:Y:S01]  /*1750*/  CS2R R66, SRZ ;  /* 0x0000000000427805 */ /* 0x000fe2000001ff00 */
[----:B------:R-:W-:Y:S01]  /*1760*/  UMOV UR13, 0x40000040 ;  /* 0x40000040000d7882 */ /* 0x000fe20000000000 */
[----:B------:R-:W-:Y:S01]  /*1770*/  UMOV UR18, UR12 ;  /* 0x0000000c00127c82 */ /* 0x000fe20008000000 */
[----:B------:R-:W-:Y:S01]  /*1780*/  UMOV UR15, 0x40000040 ;  /* 0x40000040000f7882 */ /* 0x000fe20000000000 */
[----:B------:R-:W-:Y:S01]  /*1790*/  QGMMA.64x32x32.F32.E4M3.E4M3 R40, gdesc[UR16], RZ, !UPT ;  /* 0x00600000102879f3 */ /* 0x000fe2000c7008ff */
[----:B------:R-:W-:Y:S01]  /*17a0*/  UMOV UR16, UR6 ;  /* 0x0000000600107c82 */ /* 0x000fe20008000000 */
[----:B------:R-:W-:Y:S01]  /*17b0*/  UMOV UR17, 0x40000040 ;  /* 0x4000004000117882 */ /* 0x000fe20000000000 */
[----:B------:R-:W-:Y:S01]  /*17c0*/  UIADD3 UR6, UR8, 0x402, URZ ;  /* 0x0000040208067890 */ /* 0x000fe2000fffe03f */
[----:B------:R-:W-:Y:S01]  /*17d0*/  QGMMA.64x32x32.F32.E4M3.E4M3 R24, gdesc[UR16], RZ, !UPT ;  /* 0x00600000101879f3 */ /* 0x000fe2000c7008ff */
[----:B------:R-:W-:Y:S01]  /*17e0*/  UIADD3 UR16, UR8, 0x2, URZ ;  /* 0x0000000208107890 */ /* 0x000fe2000fffe03f */
[----:B------:R-:W-:Y:S01]  /*17f0*/  CS2R R68, SRZ ;  /* 0x0000000000447805 */ /* 0x000fe2000001ff00 */
[----:B------:R-:W-:Y:S01]  /*1800*/  UIADD3 UR18, UR12, 0x2, URZ ;  /* 0x000000020c127890 */ /* 0x000fe2000fffe03f */
[----:B------:R-:W-:Y:S01]  /*1810*/  CS2R R70, SRZ ;  /* 0x0000000000467805 */ /* 0x000fe2000001ff00 */
[----:B------:R-:W-:Y:S01]  /*1820*/  UMOV UR17, 0x40000040 ;  /* 0x4000004000117882 */ /* 0x000fe20000000000 */
[----:B------:R-:W-:Y:S01]  /*1830*/  UMOV UR19, 0x40000040 ;  /* 0x4000004000137882 */ /* 0x000fe20000000000 */
[----:B------:R-:W-:Y:S01]  /*1840*/  CS2R R72, SRZ ;  /* 0x0000000000487805 */ /* 0x000fe2000001ff00 */
[----:B------:R-:W-:Y:S01]  /*1850*/  IMAD.MOV.U32 R74, RZ, RZ, RZ ;  /* 0x000000ffff4a7224 */ /* 0x000fe200078e00ff */
[----:B------:R-:W-:-:S02]  /*1860*/  CS2R R76, SRZ ;  /* 0x00000000004c7805 */ /* 0x000fc4000001ff00 */
[----:B------:R-:W-:Y:S02]  /*1870*/  CS2R R78, SRZ ;  /* 0x00000000004e7805 */ /* 0x000fe4000001ff00 */
[----:B------:R-:W-:Y:S02]  /*1880*/  CS2R R80, SRZ ;  /* 0x0000000000507805 */ /* 0x000fe4000001ff00 */
[----:B------:R-:W-:Y:S01]  /*1890*/  CS2R R82, SRZ ;  /* 0x0000000000527805 */ /* 0x000fe2000001ff00 */
[----:B------:R-:W-:Y:S01]  /*18a0*/  QGMMA.64x32x32.F32.E4M3.E4M3 R40, gdesc[UR16], R40 ;  /* 0x00600000102879f3 */ /* 0x000fe20008700828 */
[----:B------:R-:W-:Y:S01]  /*18b0*/  UMOV UR16, UR6 ;  /* 0x0000000600107c82 */ /* 0x000fe20008000000 */
[----:B------:R-:W-:Y:S01]  /*18c0*/  UMOV UR17, 0x40000040 ;  /* 0x4000004000117882 */ /* 0x000fe20000000000 */
[----:B------:R-:W-:Y:S01]  /*18d0*/  UIADD3 UR6, UR8, 0x404, URZ ;  /* 0x0000040408067890 */ /* 0x000fe2000fffe03f */
[----:B------:R-:W-:Y:S01]  /*18e0*/  QGMMA.64x32x32.F32.E4M3.E4M3 R24, gdesc[UR16], R24 ;  /* 0x00600000101879f3 */ /* 0x000fe20008700818 */
[----:B------:R-:W-:-:S02]  /*18f0*/  UIADD3 UR16, UR8, 0x4, URZ ;  /* 0x0000000408107890 */ /* 0x000fc4000fffe03f */
[----:B------:R-:W-:Y:S01]  /*1900*/  UIADD3 UR18, UR12, 0x4, URZ ;  /* 0x000000040c127890 */ /* 0x000fe2000fffe03f */
[----:B------:R-:W-:Y:S01]  /*1910*/  UMOV UR17, 0x40000040 ;  /* 0x4000004000117882 */ /* 0x000fe20000000000 */
[----:B------:R-:W-:-:S07]  /*1920*/  UMOV UR19, 0x40000040 ;  /* 0x4000004000137882 */ /* 0x000fce0000000000 */
[----:B------:R-:W-:Y:S01]  /*1930*/  QGMMA.64x32x32.F32.E4M3.E4M3 R40, gdesc[UR16], R40 ;  /* 0x00600000102879f3 */ /* 0x000fe20008700828 */
[----:B------:R-:W-:Y:S01]  /*1940*/  UMOV UR16, UR6 ;  /* 0x0000000600107c82 */ /* 0x000fe20008000000 */
[----:B------:R-:W-:Y:S01]  /*1950*/  UMOV UR17, 0x40000040 ;  /* 0x4000004000117882 */ /* 0x000fe20000000000 */
[----:B------:R-:W-:Y:S01]  /*1960*/  UIADD3 UR6, UR8, 0x406, URZ ;  /* 0x0000040608067890 */ /* 0x000fe2000fffe03f */
[----:B------:R-:W-:Y:S01]  /*1970*/  QGMMA.64x32x32.F32.E4M3.E4M3 R24, gdesc[UR16], R24 ;  /* 0x00600000101879f3 */ /* 0x000fe20008700818 */
[----:B------:R-:W-:Y:S02]  /*1980*/  UIADD3 UR16, UR8, 0x6, URZ ;  /* 0x0000000608107890 */ /* 0x000fe4000fffe03f */
        /* <DEDUP_REMOVED lines=29> */
[----:B------:R-:W-:Y:S01]  /*1b60*/  UMOV UR19, 0x40000040 ;  /* 0x4000004000137882 */ /* 0x000fe20000000000 */
[----:B------:R-:W-:Y:S01]  /*1b70*/  UMOV UR12, UR7 ;  /* 0x00000007000c7c82 */ /* 0x000fe20008000000 */
[----:B------:R-:W-:Y:S01]  /*1b80*/  ULDC UR7, c[0x0][0x50c] ;  /* 0x0001430000077ab9 */ /* 0x000fe20000000800 */
[----:B------:R-:W-:-:S02]  /*1b90*/  UIADD3 UR8, UR8, 0xa06, URZ ;  /* 0x00000a0608087890 */ /* 0x000fc4000fffe03f */
[----:B------:R-:W-:-:S04]  /*1ba0*/  UISETP.NE.AND UP0, UPT, UR7, 0x8, UPT ;  /* 0x000000080700788c */ /* 0x000fc8000bf05270 */
[----:B------:R-:W-:-:S06]  /*1bb0*/  USEL UR7, URZ, 0x1, UP0 ;  /* 0x000000013f077887 */ /* 0x000fcc0008000000 */
[----:B------:R-:W-:Y:S01]  /*1bc0*/  ISETP.NE.AND P0, PT, RZ, UR7, PT ;  /* 0x00000007ff007c0c */ /* 0x000fe2000bf05270 */
[----:B------:R-:W-:Y:S01]  /*1bd0*/  QGMMA.64x32x32.F32.E4M3.E4M3 R40, gdesc[UR16], R40 ;  /* 0x00600000102879f3 */ /* 0x000fe20008700828 */
[----:B------:R-:W-:Y:S01]  /*1be0*/  UMOV UR16, UR6 ;  /* 0x0000000600107c82 */ /* 0x000fe20008000000 */
[----:B------:R-:W-:Y:S01]  /*1bf0*/  UMOV UR17, 0x40000040 ;  /* 0x4000004000117882 */ /* 0x000fe20000000000 */
[----:B------:R-:W-:Y:S01]  /*1c00*/  UMOV UR6, 0x8 ;  /* 0x0000000800067882 */ /* 0x000fe20000000000 */
[----:B------:R-:W-:Y:S04]  /*1c10*/  QGMMA.64x32x32.F32.E4M3.E4M3 R24, gdesc[UR16], R24 ;  /* 0x00600000101879f3 */ /* 0x000fe80008700818 */
[----:B------:R-:W-:Y:S01]  /*1c20*/  QGMMA.64x32x32.F32.E4M3.E4M3 R40, gdesc[UR12], R40 ;  /* 0x006000000c2879f3 */ /* 0x000fe20008700828 */
[----:B------:R-:W-:Y:S01]  /*1c30*/  UMOV UR12, UR8 ;  /* 0x00000008000c7c82 */ /* 0x000fe20008000000 */
[----:B------:R-:W-:-:S02]  /*1c40*/  UMOV UR13, 0x40000040 ;  /* 0x40000040000d7882 */ /* 0x000fc40000000000 */
[----:B------:R-:W-:Y:S01]  /*1c50*/  QGMMA.64x32x32.F32.E4M3.E4M3 R24, gdesc[UR12], R24, gsb0 ;  /* 0x006000000c1879f3 */ /* 0x000fe20008000818 */
[----:B------:R-:W-:Y:S05]  /*1c60*/  @!P0 BRA `(.L_x_22) ;  /* 0x0000000000888947 */ /* 0x000fea0003800000 */
[----:B------:R-:W-:Y:S02]  /*1c70*/  WARPGROUP.DEPBAR.LE gsb0, 0x0 ;  /* 0x00008000000079c5 */ /* 0x000fe40000010000 */
[----:B------:R-:W-:-:S01]  /*1c80*/  FADD R83, RZ, R40 ;  /* 0x00000028ff537221 */ /* 0x000fc20000000000 */
[----:B------:R-:W-:Y:S01]  /*1c90*/  FADD R82, RZ, R41 ;  /* 0x00000029ff527221 */ /* 0x000fe20000000000 */
        /* <DEDUP_REMOVED lines=30> */
[----:B------:R-:W-:-:S06]  /*1e80*/  UMOV UR6, URZ ;  /* 0x0000003f00067c82 */ /* 0x000fcc0008000000 */
.L_x_22:
[----:B------:R-:W-:-:S04]  /*1e90*/  UIADD3 UR12, UR5, 0x1, URZ ;  /* 0x00000001050c7890 */ /* 0x000fc8000fffe03f */
[----:B------:R-:W-:-:S04]  /*1ea0*/  UISETP.NE.AND UP0, UPT, UR12, 0x4, UPT ;  /* 0x000000040c00788c */ /* 0x000fc8000bf05270 */
[----:B------:R-:W-:Y:S02]  /*1eb0*/  USEL UR8, URZ, 0x1, UP0 ;  /* 0x000000013f087887 */ /* 0x000fe40008000000 */
[----:B------:R-:W-:Y:S02]  /*1ec0*/  USEL UR12, UR12, URZ, UP0 ;  /* 0x0000003f0c0c7287 */ /* 0x000fe40008000000 */
[----:B------:R-:W-:-:S06]  /*1ed0*/  ULOP3.LUT UR8, UR4, UR8, URZ, 0x3c, !UPT ;  /* 0x0000000804087292 */ /* 0x000fcc000f8e3c3f */
[----:B------:R-:W-:Y:S01]  /*1ee0*/  IMAD.U32 R14, RZ, RZ, UR8 ;  /* 0x00000008ff0e7e24 */ /* 0x000fe2000f8e00ff */
[----:B------:R-:W-:-:S06]  /*1ef0*/  UMOV UR8, 0x1 ;  /* 0x0000000100087882 */ /* 0x000fcc0000000000 */
.L_x_17:
[----:B------:R-:W-:-:S04]  /*1f00*/  UISETP.LT.AND UP0, UPT, UR9, 0x1, UPT ;  /* 0x000000010900788c */ /* 0x000fc8000bf01270 */
[----:B------:R-:W-:-:S04]  /*1f10*/  USEL UR13, UR9, 0x1, UP0 ;  /* 0x00000001090d7887 */ /* 0x000fc80008000000 */
[----:B------:R-:W-:-:S04]  /*1f20*/  UIADD3 UR13, UR9, -UR13, URZ ;  /* 0x8000000d090d7290 */ /* 0x000fc8000fffe03f */
[----:B------:R-:W-:-:S06]  /*1f30*/  UISETP.GE.AND UP0, UPT, UR13, 0x1, UPT ;  /* 0x000000010d00788c */ /* 0x000fcc000bf06270 */
[----:B------:R-:W-:-:S13]  /*1f40*/  PLOP3.LUT P0, PT, PT, PT, UP0, 0x80, 0x0 ;  /* 0x000000000000781c */ /* 0x000fda0003f0f008 */
[----:B------:R-:W-:Y:S05]  /*1f50*/  @!P0 BRA `(.L_x_23) ;  /* 0x0000000800888947 */ /* 0x000fea0003800000 */
[----:B-1----:R-:W-:Y:S02]  /*1f60*/  IMAD.U32 R9, RZ, RZ, UR5 ;  /* 0x00000005ff097e24 */ /* 0x002fe4000f8e00ff */
[----:B0-----:R-:W-:Y:S01]  /*1f70*/  IMAD.U32 R8, RZ, RZ, UR13 ;  /* 0x0000000dff087e24 */ /* 0x001fe2000f8e00ff */
[----:B------:R-:W-:-:S06]  /*1f80*/  ULDC UR13, c[0x0][0x50c] ;  /* 0x00014300000d7ab9 */ /* 0x000fcc0000000800 */
.L_x_31:
[----:B------:R-:W-:-:S13]  /*1f90*/  ISETP.NE.AND P1, PT, R84, 0x3, PT ;  /* 0x000000035400780c */ /* 0x000fda0003f25270 */
[----:B------:R-:W-:Y:S05]  /*1fa0*/  @!P1 BRA `(.L_x_24) ;  /* 0x0000000000049947 */ /* 0x000fea0003800000 */
[----:B------:R-:W-:Y:S01]  /*1fb0*/  BPT.TRAP 0x1 ;  /* 0x000000040000795c */ /* 0x000fe20000300000 */
.L_x_24:
[----:B------:R-:W0:Y:S01]  /*1fc0*/  S2UR UR14, SR_CgaCtaId ;  /* 0x00000000000e79c3 */ /* 0x000e220000008800 */
[----:B------:R-:W-:Y:S01]  /*1fd0*/  UMOV UR11, 0x400 ;  /* 0x00000400000b7882 */ /* 0x000fe20000000000 */
[----:B------:R-:W-:Y:S01]  /*1fe0*/  SHF.L.U32 R10, R14, 0x1f, RZ ;  /* 0x0000001f0e0a7819 */ /* 0x000fe200000006ff */
[----:B0-----:R-:W-:-:S04]  /*1ff0*/  ULEA UR11, UR14, UR11, 0x18 ;  /* 0x0000000b0e0b7291 */ /* 0x001fc8000f8ec03f */
[----:B------:R-:W-:-:S09]  /*2000*/  ULEA UR14, UR12, UR11, 0x3 ;  /* 0x0000000b0c0e7291 */ /* 0x000fd2000f8e183f */
[----:B------:R0:W1:Y:S01]  /*2010*/  SYNCS.PHASECHK.TRANS64.TRYWAIT P0, [UR14], R10 ;  /* 0x0000000aff0075a7 */ /* 0x000062000800014e */
[----:B------:R-:W-:Y:S05]  /*2020*/  @!P1 BRA `(.L_x_25) ;  /* 0x0000000000049947 */ /* 0x000fea0003800000 */
[----:B------:R-:W-:Y:S01]  /*2030*/  BPT.TRAP 0x1 ;  /* 0x000000040000795c */ /* 0x000fe20000300000 */
.L_x_25:
[----:B-1----:R-:W-:Y:S05]  /*2040*/  @P0 BRA `(.L_x_26) ;  /* 0x0000000000080947 */ /* 0x002fea0003800000 */
[----:B------:R-:W1:Y:S02]  /*2050*/  SYNCS.PHASECHK.TRANS64.TRYWAIT P0, [UR14], R10 ;  /* 0x0000000aff0075a7 */ /* 0x000e64000800014e */
[----:B-1----:R-:W-:Y:S05]  /*2060*/  @!P0 BRA `(.L_x_27) ;  /* 0x0000005000c08947 */ /* 0x002fea0003800000 */
.L_x_26:
[----:B------:R-:W-:Y:S01]  /*2070*/  UIADD3 UR14, UR11, 0x30100, URZ ;  /* 0x000301000b0e7890 */ /* 0x000fe2000fffe03f */
[----:B------:R-:W-:Y:S01]  /*2080*/  WARPGROUP.ARRIVE ;  /* 0x00000000000079c5 */ /* 0x000fe20000000000 */
[----:B------:R-:W-:Y:S02]  /*2090*/  UISETP.NE.AND UP0, UPT, UR7, URZ, UPT ;  /* 0x0000003f0700728c */ /* 0x000fe4000bf05270 */
[----:B------:R-:W-:Y:S02]  /*20a0*/  USHF.R.U32.HI UR14, URZ, 0x4, UR14 ;  /* 0x000000043f0e7899 */ /* 0x000fe4000801160e */
[----:B------:R-:W-:Y:S02]  /*20b0*/  USEL UR8, UR8, URZ, !UP0 ;  /* 0x0000003f08087287 */ /* 0x000fe4000c000000 */
[----:B------:R-:W-:Y:S02]  /*20c0*/  ULOP3.LUT UR7, UR14, 0x3fff, URZ, 0xc0, !UPT ;  /* 0x00003fff0e077892 */ /* 0x000fe4000f8ec03f */
[----:B------:R-:W-:-:S02]  /*20d0*/  ULOP3.LUT UR14, UR10, 0x10000, URZ, 0xfc, !UPT ;  /* 0x000100000a0e7892 */ /* 0x000fc4000f8efc3f */
[----:B------:R-:W-:Y:S02]  /*20e0*/  ULOP3.LUT UR7, UR7, 0x10000, URZ, 0xfc, !UPT ;  /* 0x0001000007077892 */ /* 0x000fe4000f8efc3f */
[----:B------:R-:W-:Y:S02]  /*20f0*/  UISETP.NE.U32.AND UP0, UPT, UR8, URZ, UPT ;  /* 0x0000003f0800728c */ /* 0x000fe4000bf05070 */
[----:B------:R-:W-:Y:S02]  /*2100*/  UIMAD UR14, UR12, 0xc00, UR14 ;  /* 0x00000c000c0e78a4 */ /* 0x000fe4000f8e020e */
[----:B------:R-:W-:Y:S02]  /*2110*/  ULEA UR8, UR12, UR7, 0x9 ;  /* 0x000000070c087291 */ /* 0x000fe4000f8e483f */
[----:B------:R-:W-:Y:S01]  /*2120*/  UIADD3 UR7, UR14, 0x400, URZ ;  /* 0x000004000e077890 */ /* 0x000fe2000fffe03f */
[----:B------:R-:W-:Y:S02]  /*2130*/  UMOV UR17, 0x40000040 ;  /* 0x4000004000117882 */ /* 0x000fe40000000000 */
[----:B------:R-:W-:Y:S01]  /*2140*/  UMOV UR16, UR14 ;  /* 0x0000000e00107c82 */ /* 0x000fe20008000000 */
[----:B------:R-:W-:Y:S01]  /*2150*/  UMOV UR19, 0x40000040 ;  /* 0x4000004000137882 */ /* 0x000fe20000000000 */
[----:B------:R-:W-:Y:S01]  /*2160*/  UMOV UR18, UR8 ;  /* 0x0000000800127c82 */ /* 0x000fe20008000000 */
[----:B------:R-:W-:Y:S01]  /*2170*/  UIADD3 UR6, UR6, 0x8, URZ ;  /* 0x0000000806067890 */ /* 0x000fe2000fffe03f */
[----:B------:R-:W-:Y:S01]  /*2180*/  QGMMA.64x32x32.F32.E4M3.E4M3 R40, gdesc[UR16], R40, UP0 ;  /* 0x00600000102879f3 */ /* 0x000fe2000bf00828 */
[----:B------:R-:W-:Y:S01]  /*2190*/  UMOV UR16, UR7 ;  /* 0x0000000700107c82 */ /* 0x000fe20008000000 */
[----:B------:R-:W-:Y:S01]  /*21a0*/  UMOV UR17, 0x40000040 ;  /* 0x4000004000117882 */ /* 0x000fe20000000000 */
[----:B------:R-:W-:Y:S01]  /*21b0*/  UIADD3 UR7, UR14, 0x402, URZ ;  /* 0x000004020e077890 */ /* 0x000fe2000fffe03f */
[----:B------:R-:W-:Y:S01]  /*21c0*/  QGMMA.64x32x32.F32.E4M3.E4M3 R24, gdesc[UR16], R24, UP0 ;  /* 0x00600000101879f3 */ /* 0x000fe2000bf00818 */
[----:B------:R-:W-:-:S02]  /*21d0*/  UIADD3 UR16, UR14, 0x2, URZ ;  /* 0x000000020e107890 */ /* 0x000fc4000fffe03f */
[----:B------:R-:W-:Y:S01]  /*21e0*/  UIADD3 UR18, UR8, 0x2, URZ ;  /* 0x0000000208127890 */ /* 0x000fe2000fffe03f */
[----:B------:R-:W-:Y:S01]  /*21f0*/  UMOV UR17, 0x40000040 ;  /* 0x4000004000117882 */ /* 0x000fe20000000000 */
[----:B------:R-:W-:Y:S01]  /*2200*/  UMOV UR19, 0x40000040 ;  /* 0x4000004000137882 */ /* 0x000fe20000000000 */
[----:B------:R-:W-:-:S06]  /*2210*/  UISETP.NE.AND UP0, UPT, UR6, UR13, UPT ;  /* 0x0000000d0600728c */ /* 0x000fcc000bf05270 */
        /* <DEDUP_REMOVED lines=48> */
[----:B------:R-:W-:Y:S01]  /*2520*/  USEL UR7, URZ, 0x1, UP0 ;  /* 0x000000013f077887 */ /* 0x000fe20008000000 */
[----:B------:R-:W-:Y:S01]  /*2530*/  QGMMA.64x32x32.F32.E4M3.E4M3 R24, gdesc[UR16], R24 ;  /* 0x00600000101879f3 */ /* 0x000fe20008700818 */
[----:B------:R-:W-:Y:S02]  /*2540*/  UIADD3 UR16, UR14, 0x606, URZ ;  /* 0x000006060e107890 */ /* 0x000fe4000fffe03f */
[----:B------:R-:W-:Y:S02]  /*2550*/  UIADD3 UR18, UR8, 0x106, URZ ;  /* 0x0000010608127890 */ /* 0x000fe4000fffe03f */
[----:B------:R-:W-:Y:S01]  /*2560*/  UIADD3 UR14, UR14, 0xa06, URZ ;  /* 0x00000a060e0e7890 */ /* 0x000fe2000fffe03f */
[----:B------:R-:W-:Y:S01]  /*2570*/  ISETP.NE.AND P0, PT, RZ, UR7, PT ;  /* 0x00000007ff007c0c */ /* 0x000fe2000bf05270 */
[----:B------:R-:W-:Y:S01]  /*2580*/  UMOV UR17, 0x40000040 ;  /* 0x4000004000117882 */ /* 0x000fe20000000000 */
[----:B------:R-:W-:-:S04]  /*2590*/  UMOV UR19, 0x40000040 ;  /* 0x4000004000137882 */ /* 0x000fc80000000000 */
[----:B------:R-:W-:Y:S01]  /*25a0*/  QGMMA.64x32x32.F32.E4M3.E4M3 R40, gdesc[UR16], R40 ;  /* 0x00600000102879f3 */ /* 0x000fe20008700828 */
[----:B------:R-:W-:Y:S01]  /*25b0*/  UMOV UR16, UR14 ;  /* 0x0000000e00107c82 */ /* 0x000fe20008000000 */
[----:B------:R-:W-:Y:S02]  /*25c0*/  UMOV UR17, 0x40000040 ;  /* 0x4000004000117882 */ /* 0x000fe40000000000 */
[----:B------:R-:W-:Y:S03]  /*25d0*/  QGMMA.64x32x32.F32.E4M3.E4M3 R24, gdesc[UR16], R24, gsb0 ;  /* 0x00600000101879f3 */ /* 0x000fe60008000818 */
[----:B------:R-:W-:Y:S02]  /*25e0*/  WARPGROUP.DEPBAR.LE gsb0, 0x1 ;  /* 0x00008000000079c5 */ /* 0x000fe40000010100 */
[----:B------:R-:W-:Y:S05]  /*25f0*/  @!P0 BRA `(.L_x_28) ;  /* 0x0000000000888947 */ /* 0x000fea0003800000 */
[----:B------:R-:W-:Y:S02]  /*2600*/  WARPGROUP.DEPBAR.LE gsb0, 0x0 ;  /* 0x00008000000079c5 */ /* 0x000fe40000010000 */
[----:B------:R-:W-:-:S01]  /*2610*/  FADD R83, R40, R83 ;  /* 0x0000005328537221 */ /* 0x000fc20000000000 */
[----:B------:R-:W-:Y:S01]  /*2620*/  FADD R82, R41, R82 ;  /* 0x0000005229527221 */ /* 0x000fe20000000000 */
        /* <DEDUP_REMOVED lines=30> */
[----:B------:R-:W-:-:S06]  /*2810*/  UMOV UR6, URZ ;  /* 0x0000003f00067c82 */ /* 0x000fcc0008000000 */
.L_x_28:
[----:B------:R-:W-:Y:S05]  /*2820*/  @!P1 BRA `(.L_x_29) ;  /* 0x0000000000049947 */ /* 0x000fea0003800000 */
[----:B------:R-:W-:Y:S01]  /*2830*/  BPT.TRAP 0x1 ;  /* 0x000000040000795c */ /* 0x000fe20000300000 */
.L_x_29:
[----:B------:R-:W-:-:S13]  /*2840*/  ISETP.NE.AND P0, PT, R6, RZ, PT ;  /* 0x000000ff0600720c */ /* 0x000fda0003f05270 */
[----:B01----:R-:W-:-:S05]  /*2850*/  @P0 LEA R10, R9, UR11, 0x3 ;  /* 0x0000000b090a0c11 */ /* 0x003fca000f8e18ff */
[----:B------:R-:W-:-:S05]  /*2860*/  @P0 VIADD R10, R10, 0x20 ;  /* 0x000000200a0a0836 */ /* 0x000fca0000000000 */
[----:B------:R-:W-:-:S04]  /*2870*/  @P0 PRMT R10, R3, 0x654, R10 ;  /* 0x00000654030a0816 */ /* 0x000fc8000000000a */
[----:B------:R0:W-:Y:S01]  /*2880*/  @P0 SYNCS.ARRIVE.TRANS64.RED.A1T0 RZ, [R10+URZ], RZ ;  /* 0x000000ff0aff09a7 */ /* 0x0001e2000810043f */
[----:B------:R-:W-:-:S13]  /*2890*/  ISETP.GT.U32.AND P0, PT, R2, 0x1, PT ;  /* 0x000000010200780c */ /* 0x000fda0003f04070 */
[----:B0-----:R-:W-:Y:S05]  /*28a0*/  @P0 BRA `(.L_x_30) ;  /* 0x0000000000040947 */ /* 0x001fea0003800000 */
[----:B------:R-:W-:Y:S01]  /*28b0*/  BPT.TRAP 0x1 ;  /* 0x000000040000795c */ /* 0x000fe20000300000 */
.L_x_30:
[----:B------:R-:W-:Y:S01]  /*28c0*/  UIADD3 UR12, UR12, 0x1, URZ ;  /* 0x000000010c0c7890 */ /* 0x000fe2000fffe03f */
[C---:B------:R-:W-:Y:S01]  /*28d0*/  ISETP.GT.AND P1, PT, R8.reuse, 0x1, PT ;  /* 0x000000010800780c */ /* 0x040fe20003f24270 */
[----:B------:R-:W-:Y:S02]  /*28e0*/  VIADD R9, R9, 0x1 ;  /* 0x0000000109097836 */ /* 0x000fe40000000000 */
[----:B------:R-:W-:Y:S01]  /*28f0*/  UISETP.NE.AND UP0, UPT, UR12, 0x4, UPT ;  /* 0x000000040c00788c */ /* 0x000fe2000bf05270 */
[----:B------:R-:W-:Y:S02]  /*2900*/  VIADD R8, R8, 0xffffffff ;  /* 0xffffffff08087836 */ /* 0x000fe40000000000 */
[C---:B------:R-:W-:Y:S01]  /*2910*/  ISETP.NE.AND P0, PT, R9.reuse, 0x4, PT ;  /* 0x000000040900780c */ /* 0x040fe20003f05270 */
[----:B------:R-:W-:Y:S02]  /*2920*/  USEL UR8, URZ, 0x1, UP0 ;  /* 0x000000013f087887 */ /* 0x000fe40008000000 */
[----:B------:R-:W-:Y:S01]  /*2930*/  USEL UR12, UR12, URZ, UP0 ;  /* 0x0000003f0c0c7287 */ /* 0x000fe20008000000 */
[----:B------:R-:W-:-:S03]  /*2940*/  SEL R9, R9, RZ, P0 ;  /* 0x000000ff09097207 */ /* 0x000fc60000000000 */
[----:B------:R-:W-:Y:S01]  /*2950*/  LOP3.LUT R14, R14, UR8, RZ, 0x3c, !PT ;  /* 0x000000080e0e7c12 */ /* 0x000fe2000f8e3cff */
[----:B------:R-:W-:Y:S01]  /*2960*/  UMOV UR8, 0x1 ;  /* 0x0000000100087882 */ /* 0x000fe20000000000 */
[----:B------:R-:W-:Y:S06]  /*2970*/  @P1 BRA `(.L_x_31) ;  /* 0xfffffff400841947 */ /* 0x000fec000383ffff */
.L_x_23:
[----:B------:R-:W-:Y:S01]  /*2980*/  UISETP.NE.AND UP0, UPT, UR6, URZ, UPT ;  /* 0x0000003f0600728c */ /* 0x000fe2000bf05270 */
[----:B01----:R-:W0:Y:S03]  /*2990*/  LDC R8, c[0x0][0x28c] ;  /* 0x0000a300ff087b82 */ /* 0x003e260000000800 */
[----:B------:R-:W-:-:S06]  /*29a0*/  USEL UR6, URZ, 0x1, !UP0 ;  /* 0x000000013f067887 */ /* 0x000fcc000c000000 */
[----:B------:R-:W-:Y:S02]  /*29b0*/  ISETP.NE.AND P0, PT, RZ, UR6, PT ;  /* 0x00000006ff007c0c */ /* 0x000fe4000bf05270 */
[----:B0-----:R-:W-:-:S11]  /*29c0*/  ISETP.GE.AND P1, PT, R8, 0x1, PT ;  /* 0x000000010800780c */ /* 0x001fd60003f26270 */
[----:B------:R-:W-:Y:S05]  /*29d0*/  @!P0 BRA `(.L_x_32) ;  /* 0x0000000000848947 */ /* 0x000fea0003800000 */
[----:B------:R-:W-:Y:S02]  /*29e0*/  WARPGROUP.DEPBAR.LE gsb0, 0x0 ;  /* 0x00008000000079c5 */ /* 0x000fe40000010000 */
[----:B------:R-:W-:Y:S01]  /*29f0*/  FADD R83, R40, R83 ;  /* 0x0000005328537221 */ /* 0x000fe20000000000 */
        /* <DEDUP_REMOVED lines=30> */
[----:B------:R-:W-:-:S07]  /*2be0*/  FADD R20, R20, R39 ;  /* 0x0000002714147221 */ /* 0x000fce0000000000 */
.L_x_32:
[----:B------:R-:W-:Y:S02]  /*2bf0*/  WARPGROUP.DEPBAR.LE gsb0, 0x0 ;  /* 0x00008000000079c5 */ /* 0x000fe40000010000 */
[----:B------:R-:W-:Y:S05]  /*2c00*/  @!P1 BRA `(.L_x_33) ;  /* 0x0000000000489947 */ /* 0x000fea0003800000 */
[----:B------:R-:W-:-:S13]  /*2c10*/  ISETP.NE.AND P0, PT, R84, 0x3, PT ;  /* 0x000000035400780c */ /* 0x000fda0003f05270 */
[----:B------:R-:W-:Y:S05]  /*2c20*/  @!P0 BRA `(.L_x_34) ;  /* 0x0000000000048947 */ /* 0x000fea0003800000 */
[----:B------:R-:W-:Y:S01]  /*2c30*/  BPT.TRAP 0x1 ;  /* 0x000000040000795c */ /* 0x000fe20000300000 */
.L_x_34:
[----:B------:R-:W-:Y:S01]  /*2c40*/  ISETP.NE.AND P0, PT, R6, RZ, PT ;  /* 0x000000ff0600720c */ /* 0x000fe20003f05270 */
[----:B------:R-:W-:Y:S01]  /*2c50*/  UISETP.LT.AND UP1, UPT, UR9, 0x1, UPT ;  /* 0x000000010900788c */ /* 0x000fe2000bf21270 */
[----:B------:R-:W-:-:S11]  /*2c60*/  IMAD.U32 R9, RZ, RZ, UR11 ;  /* 0x0000000bff097e24 */ /* 0x000fd6000f8e00ff */
[----:B------:R-:W-:-:S05]  /*2c70*/  VOTEU.ANY UP0, P0 ;  /* 0x00000000003f7886 */ /* 0x000fca0000000100 */
[----:B------:R-:W-:-:S04]  /*2c80*/  @UP0 USEL UR6, UR9, 0x1, UP1 ;  /* 0x0000000109060887 */ /* 0x000fc80008800000 */
[----:B------:R-:W-:-:S06]  /*2c90*/  @UP0 UIADD3 UR6, UR5, UR9, -UR6 ;  /* 0x0000000905060290 */ /* 0x000fcc000fffe806 */
[----:B------:R-:W-:-:S04]  /*2ca0*/  IMAD.U32 R8, RZ, RZ, UR6 ;  /* 0x00000006ff087e24 */ /* 0x000fc8000f8e00ff */
[----:B------:R-:W-:-:S05]  /*2cb0*/  @P0 IMAD.SHL.U32 R8, R8, 0x8, RZ ;  /* 0x0000000808080824 */ /* 0x000fca00078e00ff */
[----:B------:R-:W-:-:S04]  /*2cc0*/  @P0 LOP3.LUT R8, R8, 0x18, RZ, 0xc0, !PT ;  /* 0x0000001808080812 */ /* 0x000fc800078ec0ff */
[----:B------:R-:W-:-:S04]  /*2cd0*/  @P0 IADD3 R8, R9, 0x20, R8 ;  /* 0x0000002009080810 */ /* 0x000fc80007ffe008 */
[----:B------:R-:W-:-:S04]  /*2ce0*/  @P0 PRMT R8, R3, 0x654, R8 ;  /* 0x0000065403080816 */ /* 0x000fc80000000008 */
[----:B------:R0:W-:Y:S01]  /*2cf0*/  @P0 SYNCS.ARRIVE.TRANS64.RED.A1T0 RZ, [R8+URZ], RZ ;  /* 0x000000ff08ff09a7 */ /* 0x0001e2000810043f */
[----:B------:R-:W-:-:S13]  /*2d00*/  ISETP.GT.U32.AND P0, PT, R2, 0x1, PT ;  /* 0x000000010200780c */ /* 0x000fda0003f04070 */
[----:B0-----:R-:W-:Y:S05]  /*2d10*/  @P0 BRA `(.L_x_33) ;  /* 0x0000000000040947 */ /* 0x001fea0003800000 */
[----:B------:R-:W-:Y:S01]  /*2d20*/  BPT.TRAP 0x1 ;  /* 0x000000040000795c */ /* 0x000fe20000300000 */
.L_x_33:
[----:B------:R-:W0:Y:S01]  /*2d30*/  LDC R14, c[0x0][0x288] ;  /* 0x0000a200ff0e7b82 */ /* 0x000e220000000800 */
[----:B------:R-:W-:Y:S01]  /*2d40*/  IMAD.SHL.U32 R31, R16, 0x20, RZ ;  /* 0x00000020101f7824 */ /* 0x000fe200078e00ff */
[--C-:B------:R-:W-:Y:S01]  /*2d50*/  SHF.R.U32.HI R8, RZ, 0x7, R0.reuse ;  /* 0x00000007ff087819 */ /* 0x100fe20000011600 */
[----:B------:R-:W-:Y:S01]  /*2d60*/  IMAD R32, R15, 0xc0, RZ ;  /* 0x000000c00f207824 */ /* 0x000fe200078e02ff */
[----:B------:R-:W-:Y:S01]  /*2d70*/  SHF.R.U32.HI R9, RZ, 0x2, R0 ;  /* 0x00000002ff097819 */ /* 0x000fe20000011600 */
[----:B------:R-:W-:Y:S01]  /*2d80*/  ULDC UR6, c[0x0][0x284] ;  /* 0x0000a10000067ab9 */ /* 0x000fe20000000800 */
[C---:B------:R-:W-:Y:S01]  /*2d90*/  LOP3.LUT R10, R0.reuse, 0x60, RZ, 0xc0, !PT ;  /* 0x00000060000a7812 */ /* 0x040fe200078ec0ff */
[----:B------:R-:W-:Y:S01]  /*2da0*/  IMAD.SHL.U32 R24, R0, 0x2, RZ ;  /* 0x0000000200187824 */ /* 0x000fe200078e00ff */
[----:B------:R-:W-:Y:S01]  /*2db0*/  LOP3.LUT R8, R8, 0x1, RZ, 0xc0, !PT ;  /* 0x0000000108087812 */ /* 0x000fe200078ec0ff */
[----:B------:R-:W-:Y:S01]  /*2dc0*/  IMAD.MOV.U32 R19, RZ, RZ, RZ ;  /* 0x000000ffff137224 */ /* 0x000fe200078e00ff */
[----:B------:R-:W-:Y:S01]  /*2dd0*/  LOP3.LUT R9, R9, 0x7, RZ, 0xc0, !PT ;  /* 0x0000000709097812 */ /* 0x000fe200078ec0ff */
[----:B------:R-:W-:Y:S01]  /*2de0*/  IMAD.MOV.U32 R30, RZ, RZ, -0x1 ;  /* 0xffffffffff1e7424 */ /* 0x000fe200078e00ff */
[----:B------:R-:W-:Y:S01]  /*2df0*/  SHF.R.U32.HI R10, RZ, 0x1, R10 ;  /* 0x00000001ff0a7819 */ /* 0x000fe2000001160a */
[----:B------:R-:W-:Y:S01]  /*2e00*/  IMAD.SHL.U32 R18, R8, 0x40, RZ ;  /* 0x0000004008127824 */ /* 0x000fe200078e00ff */
[----:B------:R-:W-:-:S02]  /*2e10*/  LOP3.LUT R11, R0, 0x3, RZ, 0xc0, !PT ;  /* 0x00000003000b7812 */ /* 0x000fc400078ec0ff */
[-CC-:B------:R-:W-:Y:S02]  /*2e20*/  IADD3 R17, RZ, -R10.reuse, -R9.reuse ;  /* 0x8000000aff117210 */ /* 0x180fe40007ffe809 */
[----:B------:R-:W-:Y:S02]  /*2e30*/  LOP3.LUT R9, R18, 0x40, R9, 0xe2, !PT ;  /* 0x0000004012097812 */ /* 0x000fe400078ee209 */
[----:B------:R-:W-:Y:S01]  /*2e40*/  LOP3.LUT R24, R31, 0x6, R24, 0xf8, !PT ;  /* 0x000000061f187812 */ /* 0x000fe200078ef818 */
[----:B------:R-:W-:Y:S01]  /*2e50*/  IMAD R17, R8, -0x40, R17 ;  /* 0xffffffc008117824 */ /* 0x000fe200078e0211 */
[----:B------:R-:W-:Y:S02]  /*2e60*/  LOP3.LUT R18, R9, R10, RZ, 0xfc, !PT ;  /* 0x0000000a09127212 */ /* 0x000fe400078efcff */
[----:B0-----:R-:W-:Y:S01]  /*2e70*/  ISETP.GE.AND P0, PT, R31, R14, PT ;  /* 0x0000000e1f00720c */ /* 0x001fe20003f06270 */
[----:B------:R-:W-:Y:S02]  /*2e80*/  IMAD R8, R11, -0x2, R14 ;  /* 0xfffffffe0b087824 */ /* 0x000fe400078e020e */
[----:B------:R-:W-:Y:S01]  /*2e90*/  IMAD.WIDE R18, R15, 0xc0, R18 ;  /* 0x000000c00f127825 */ /* 0x000fe200078e0212 */
[----:B------:R-:W-:-:S02]  /*2ea0*/  ISETP.GE.OR P0, PT, R32, UR6, P0 ;  /* 0x0000000620007c0c */ /* 0x000fc40008706670 */
[----:B------:R-:W-:Y:S01]  /*2eb0*/  IADD3 R32, -R32, UR6, R17 ;  /* 0x0000000620207c10 */ /* 0x000fe2000fffe111 */
[----:B------:R-:W-:-:S10]  /*2ec0*/  IMAD.IADD R31, R8, 0x1, -R31 ;  /* 0x00000001081f7824 */ /* 0x000fd400078e0a1f */
[----:B------:R-:W-:Y:S05]  /*2ed0*/  @P0 BRA `(.L_x_35) ;  /* 0x0000002400a00947 */ /* 0x000fea0003800000 */
[----:B------:R-:W0:Y:S01]  /*2ee0*/  LDC.64 R28, c[0x0][0x5c8] ;  /* 0x00017200ff1c7b82 */ /* 0x000e220000000a00 */
[----:B------:R-:W-:Y:S01]  /*2ef0*/  SHF.R.S32.HI R27, RZ, 0x1f, R75 ;  /* 0x0000001fff1b7819 */ /* 0x000fe2000001144b */
[----:B------:R-:W-:Y:S01]  /*2f00*/  ULDC.64 UR6, c[0x0][0x5d0] ;  /* 0x0001740000067ab9 */ /* 0x000fe20000000a00 */
[----:B------:R-:W-:Y:S01]  /*2f10*/  SHF.R.S32.HI R25, RZ, 0x1f, R24 ;  /* 0x0000001fff197819 */ /* 0x000fe20000011418 */
[----:B------:R-:W-:Y:S02]  /*2f20*/  BSSY B0, `(.L_x_35) ;  /* 0x0000263000007945 */ /* 0x000fe40003800000 */
[----:B------:R-:W-:-:S04]  /*2f30*/  IMAD R8, R27, UR6, RZ ;  /* 0x000000061b087c24 */ /* 0x000fc8000f8e02ff */
[C---:B------:R-:W-:Y:S02]  /*2f40*/  IMAD R11, R75.reuse, UR7, R8 ;  /* 0x000000074b0b7c24 */ /* 0x040fe4000f8e0208 */
[----:B------:R-:W-:Y:S01]  /*2f50*/  IMAD.WIDE.U32 R8, R75, UR6, R24 ;  /* 0x000000064b087c25 */ /* 0x000fe2000f8e0018 */
[----:B------:R-:W-:-:S03]  /*2f60*/  ULDC.64 UR6, c[0x0][0x5c0] ;  /* 0x0001700000067ab9 */ /* 0x000fc60000000a00 */
[----:B------:R-:W-:Y:S02]  /*2f70*/  IMAD.IADD R9, R9, 0x1, R11 ;  /* 0x0000000109097824 */ /* 0x000fe400078e020b */
[-C--:B0-----:R-:W-:Y:S01]  /*2f80*/  IMAD R10, R19, R28.reuse, RZ ;  /* 0x0000001c130a7224 */ /* 0x081fe200078e02ff */
[----:B------:R-:W-:Y:S01]  /*2f90*/  SHF.L.U64.HI R26, R28, 0x3, R29 ;  /* 0x000000031c1a7819 */ /* 0x000fe2000001021d */
[----:B------:R-:W-:-:S04]  /*2fa0*/  IMAD.WIDE.U32 R14, R18, R28, R8 ;  /* 0x0000001c120e7225 */ /* 0x000fc800078e0008 */
[----:B------:R-:W-:Y:S01]  /*2fb0*/  IMAD R11, R18, R29, R10 ;  /* 0x0000001d120b7224 */ /* 0x000fe200078e020a */
[----:B------:R-:W-:Y:S01]  /*2fc0*/  IADD3 R16, P2, R14, UR6, RZ ;  /* 0x000000060e107c10 */ /* 0x000fe2000ff5e0ff */
[C---:B------:R-:W-:Y:S01]  /*2fd0*/  IMAD.SHL.U32 R9, R28.reuse, 0x8, RZ ;  /* 0x000000081c097824 */ /* 0x040fe200078e00ff */
[----:B------:R-:W-:Y:S01]  /*2fe0*/  LEA R10, P3, R28, R14, 0x7 ;  /* 0x0000000e1c0a7211 */ /* 0x000fe200078638ff */
[----:B------:R-:W-:-:S03]  /*2ff0*/  IMAD.IADD R15, R15, 0x1, R11 ;  /* 0x000000010f0f7824 */ /* 0x000fc600078e020b */
[----:B------:R-:W-:Y:S02]  /*3000*/  IADD3 R14, P1, P0, R14, UR6, R9 ;  /* 0x000000060e0e7c10 */ /* 0x000fe4000f83e009 */
[----:B------:R-:W-:Y:S02]  /*3010*/  IADD3.X R17, R15, UR7, RZ, P2, !PT ;  /* 0x000000070f117c10 */ /* 0x000fe400097fe4ff */
[----:B----45:R-:W-:Y:S02]  /*3020*/  FSETP.NEU.AND P2, PT, R12, RZ, PT ;  /* 0x000000ff0c00720b */ /* 0x030fe40003f4d000 */
[----:B------:R-:W-:Y:S02]  /*3030*/  LEA.HI.X R11, R28, R15, R29, 0x7, P3 ;  /* 0x0000000f1c0b7211 */ /* 0x000fe400018f3c1d */
[C---:B------:R-:W-:Y:S02]  /*3040*/  IADD3 R8, P3, R10.reuse, UR6, RZ ;  /* 0x000000060a087c10 */ /* 0x040fe4000ff7e0ff */
[----:B------:R-:W-:-:S02]  /*3050*/  IADD3 R10, P5, P6, R10, UR6, R9 ;  /* 0x000000060a0a7c10 */ /* 0x000fc4000febe009 */
[----:B------:R-:W-:Y:S02]  /*3060*/  IADD3.X R9, R11, UR7, RZ, P3, !PT ;  /* 0x000000070b097c10 */ /* 0x000fe40009ffe4ff */
[--C-:B------:R-:W-:Y:S02]  /*3070*/  IADD3.X R15, R15, UR7, R26.reuse, P1, P0 ;  /* 0x000000070f0f7c10 */ /* 0x100fe40008fe041a */
[----:B------:R-:W-:Y:S01]  /*3080*/  IADD3.X R11, R11, UR7, R26, P5, P6 ;  /* 0x000000070b0b7c10 */ /* 0x000fe2000afec41a */
[----:B------:R-:W-:Y:S06]  /*3090*/  @!P2 BRA `(.L_x_36) ;  /* 0x0000001c001ca947 */ /* 0x000fec0003800000 */
[----:B------:R-:W-:Y:S01]  /*30a0*/  ULDC.64 UR6, c[0x0][0x5b8] ;  /* 0x00016e0000067ab9 */ /* 0x000fe20000000a00 */
[----:B------:R-:W-:Y:S01]  /*30b0*/  ISETP.GE.AND P0, PT, R32, 0x1, PT ;  /* 0x000000012000780c */ /* 0x000fe20003f06270 */
[----:B------:R-:W-:Y:S01]  /*30c0*/  IMAD R26, R27, UR6, RZ ;  /* 0x000000061b1a7c24 */ /* 0x000fe2000f8e02ff */
[----:B------:R-:W-:Y:S01]  /*30d0*/  ULDC.64 UR10, c[0x0][0x5a8] ;  /* 0x00016a00000a7ab9 */ /* 0x000fe20000000a00 */
[----:B------:R-:W-:Y:S01]  /*30e0*/  IMAD.WIDE.U32 R24, R75, UR6, R24 ;  /* 0x000000064b187c25 */ /* 0x000fe2000f8e0018 */
[----:B------:R-:W-:Y:S01]  /*30f0*/  ISETP.LT.OR P3, PT, R31, 0x1, !P0 ;  /* 0x000000011f00780c */ /* 0x000fe20004761670 */
[----:B------:R-:W-:Y:S01]  /*3100*/  BSSY B1, `(.L_x_37) ;  /* 0x000000c000017945 */ /* 0x000fe20003800000 */
[----:B------:R-:W-:Y:S01]  /*3110*/  PRMT R28, RZ, 0x7610, R28 ;  /* 0x00007610ff1c7816 */ /* 0x000fe2000000001c */
[----:B------:R-:W-:Y:S01]  /*3120*/  IMAD R75, R75, UR7, R26 ;  /* 0x000000074b4b7c24 */ /* 0x000fe2000f8e021a */
[----:B------:R-:W-:Y:S02]  /*3130*/  ULDC.64 UR6, c[0x0][0x5b0] ;  /* 0x00016c0000067ab9 */ /* 0x000fe40000000a00 */
[----:B------:R-:W-:-:S02]  /*3140*/  IMAD R29, R19, UR6, RZ ;  /* 0x00000006131d7c24 */ /* 0x000fc4000f8e02ff */
[----:B------:R-:W-:Y:S02]  /*3150*/  IMAD.IADD R25, R25, 0x1, R75 ;  /* 0x0000000119197824 */ /* 0x000fe400078e024b */
[C---:B------:R-:W-:Y:S02]  /*3160*/  IMAD R29, R18.reuse, UR7, R29 ;  /* 0x00000007121d7c24 */ /* 0x040fe4000f8e021d */
[----:B------:R-:W-:-:S03]  /*3170*/  IMAD.WIDE.U32 R26, R18, UR6, R24 ;  /* 0x00000006121a7c25 */ /* 0x000fc6000f8e0018 */
[----:B------:R-:W-:-:S04]  /*3180*/  IADD3 R26, P1, R26, UR10, RZ ;  /* 0x0000000a1a1a7c10 */ /* 0x000fc8000ff3e0ff */
[----:B------:R-:W-:Y:S01]  /*3190*/  IADD3.X R27, R27, UR11, R29, P1, !PT ;  /* 0x0000000b1b1b7c10 */ /* 0x000fe20008ffe41d */
[----:B------:R-:W-:Y:S08]  /*31a0*/  @P3 BRA `(.L_x_38) ;  /* 0x0000000000043947 */ /* 0x000ff00003800000 */
[----:B------:R0:W5:Y:S02]  /*31b0*/  LDG.E.U8 R28, desc[UR20][R26.64] ;  /* 0x000000141a1c7981 */ /* 0x000164000c1e1100 */
.L_x_38:
[----:B------:R-:W-:Y:S05]  /*31c0*/  BSYNC B1 ;  /* 0x0000000000017941 */ /* 0x000fea0003800000 */
.L_x_37:
[----:B-----5:R-:W-:Y:S01]  /*31d0*/  LOP3.LUT R28, R28, 0xff, RZ, 0xc0, !PT ;  /* 0x000000ff1c1c7812 */ /* 0x020fe200078ec0ff */
[----:B------:R-:W-:Y:S01]  /*31e0*/  BSSY B1, `(.L_x_39) ;  /* 0x000000b000017945 */ /* 0x000fe20003800000 */
[----:B------:R-:W-:Y:S02]  /*31f0*/  ISETP.LT.OR P2, PT, R31, 0x2, !P0 ;  /* 0x000000021f00780c */ /* 0x000fe40004741670 */
[----:B------:R-:W-:-:S05]  /*3200*/  F2FP.F16.E4M3.UNPACK_B R28, R28 ;  /* 0x0000001cff1c723e */ /* 0x000fca00020006ff */
[----:B------:R-:W-:-:S05]  /*3210*/  HADD2.F32 R29, -RZ, R28.H0_H0 ;  /* 0x2000001cff1d7230 */ /* 0x000fca0000004100 */
[----:B------:R-:W-:-:S04]  /*3220*/  FMUL R28, R29, R12 ;  /* 0x0000000c1d1c7220 */ /* 0x000fc80000400000 */
[----:B--2---:R-:W-:-:S05]  /*3230*/  FFMA R28, R83, R7, R28 ;  /* 0x00000007531c7223 */ /* 0x004fca000000001c */
[----:B------:R-:W-:Y:S02]  /*3240*/  F2FP.SATFINITE.E4M3.F32.PACK_AB_MERGE_C R29, RZ, R28, RZ ;  /* 0x0000001cff1d723e */ /* 0x000fe400048070ff */
[----:B------:R-:W-:-:S03]  /*3250*/  PRMT R28, RZ, 0x7610, R28 ;  /* 0x00007610ff1c7816 */ /* 0x000fc6000000001c */
[----:B------:R1:W-:Y:S01]  /*3260*/  @!P3 STG.E.U8 desc[UR20][R16.64], R29 ;  /* 0x0000001d1000b986 */ /* 0x0003e2000c101114 */
[----:B------:R-:W-:Y:S05]  /*3270*/  @P2 BRA `(.L_x_40) ;  /* 0x0000000000042947 */ /* 0x000fea0003800000 */
[----:B------:R2:W5:Y:S02]  /*3280*/  LDG.E.U8 R28, desc[UR20][R26.64+0x1] ;  /* 0x000001141a1c7981 */ /* 0x000564000c1e1100 */
.L_x_40:
[----:B------:R-:W-:Y:S05]  /*3290*/  BSYNC B1 ;  /* 0x0000000000017941 */ /* 0x000fea0003800000 */
.L_x_39:
[----:B-----5:R-:W-:Y:S01]  /*32a0*/  LOP3.LUT R28, R28, 0xff, RZ, 0xc0, !PT ;  /* 0x000000ff1c1c7812 */ /* 0x020fe200078ec0ff */
[----:B------:R-:W-:Y:S01]  /*32b0*/  BSSY B1, `(.L_x_41) ;  /* 0x0000013000017945 */ /* 0x000fe20003800000 */
[----:B------:R-:W-:Y:S02]  /*32c0*/  IADD3 R35, P1, R18, 0x8, RZ ;  /* 0x0000000812237810 */ /* 0x000fe40007f3e0ff */
[----:B------:R-:W-:-:S05]  /*32d0*/  F2FP.F16.E4M3.UNPACK_B R28, R28 ;  /* 0x0000001cff1c723e */ /* 0x000fca00020006ff */
[----:B-1----:R-:W-:Y:S02]  /*32e0*/  HADD2.F32 R29, -RZ, R28.H0_H0 ;  /* 0x2000001cff1d7230 */ /* 0x002fe40000004100 */
[----:B------:R-:W-:Y:S01]  /*32f0*/  IMAD.X R28, RZ, RZ, R19, P1 ;  /* 0x000000ffff1c7224 */ /* 0x000fe200008e0613 */
[----:B------:R-:W-:Y:S02]  /*3300*/  ISETP.GE.AND P1, PT, R32, 0x9, PT ;  /* 0x000000092000780c */ /* 0x000fe40003f26270 */
[----:B------:R-:W-:Y:S01]  /*3310*/  FMUL R33, R29, R12 ;  /* 0x0000000c1d217220 */ /* 0x000fe20000400000 */
[----:B------:R-:W-:Y:S01]  /*3320*/  IMAD R34, R28, UR6, RZ ;  /* 0x000000061c227c24 */ /* 0x000fe2000f8e02ff */
[----:B------:R-:W-:Y:S01]  /*3330*/  ISETP.LT.OR P5, PT, R31, 0x1, !P1 ;  /* 0x000000011f00780c */ /* 0x000fe20004fa1670 */
[----:B------:R-:W-:-:S04]  /*3340*/  IMAD.WIDE.U32 R28, R35, UR6, R24 ;  /* 0x00000006231c7c25 */ /* 0x000fc8000f8e0018 */
[----:B------:R-:W-:Y:S01]  /*3350*/  FFMA R33, R82, R7, R33 ;  /* 0x0000000752217223 */ /* 0x000fe20000000021 */
[----:B------:R-:W-:Y:S01]  /*3360*/  IMAD R35, R35, UR7, R34 ;  /* 0x0000000723237c24 */ /* 0x000fe2000f8e0222 */
[----:B------:R-:W-:-:S03]  /*3370*/  IADD3 R28, P3, R28, UR10, RZ ;  /* 0x0000000a1c1c7c10 */ /* 0x000fc6000ff7e0ff */
[----:B------:R-:W-:Y:S02]  /*3380*/  F2FP.SATFINITE.E4M3.F32.PACK_AB_MERGE_C R37, RZ, R33, RZ ;  /* 0x00000021ff25723e */ /* 0x000fe400048070ff */
[----:B------:R-:W-:Y:S02]  /*3390*/  IADD3.X R29, R29, UR11, R35, P3, !PT ;  /* 0x0000000b1d1d7c10 */ /* 0x000fe40009ffe423 */
[----:B------:R-:W-:Y:S01]  /*33a0*/  PRMT R33, RZ, 0x7610, R33 ;  /* 0x00007610ff217816 */ /* 0x000fe20000000021 */
[----:B------:R1:W-:Y:S01]  /*33b0*/  @!P2 STG.E.U8 desc[UR20][R16.64+0x1], R37 ;  /* 0x000001251000a986 */ /* 0x0003e2000c101114 */
[----:B------:R-:W-:Y:S05]  /*33c0*/  @P5 BRA `(.L_x_42) ;  /* 0x0000000000045947 */ /* 0x000fea0003800000 */
[----:B------:R3:W5:Y:S02]  /*33d0*/  LDG.E.U8 R33, desc[UR20][R28.64] ;  /* 0x000000141c217981 */ /* 0x000764000c1e1100 */
.L_x_42:
[----:B------:R-:W-:Y:S05]  /*33e0*/  BSYNC B1 ;  /* 0x0000000000017941 */ /* 0x000fea0003800000 */
.L_x_41:
[----:B-----5:R-:W-:Y:S01]  /*33f0*/  LOP3.LUT R33, R33, 0xff, RZ, 0xc0, !PT ;  /* 0x000000ff21217812 */ /* 0x020fe200078ec0ff */
[----:B------:R-:W-:Y:S01]  /*3400*/  BSSY B1, `(.L_x_43) ;  /* 0x000000b000017945 */ /* 0x000fe20003800000 */
[----:B------:R-:W-:Y:S02]  /*3410*/  ISETP.LT.OR P2, PT, R31, 0x2, !P1 ;  /* 0x000000021f00780c */ /* 0x000fe40004f41670 */
[----:B------:R-:W-:-:S05]  /*3420*/  F2FP.F16.E4M3.UNPACK_B R33, R33 ;  /* 0x00000021ff21723e */ /* 0x000fca00020006ff */
[----:B------:R-:W-:-:S05]  /*3430*/  HADD2.F32 R33, -RZ, R33.H0_H0 ;  /* 0x20000021ff217230 */ /* 0x000fca0000004100 */
[----:B------:R-:W-:Y:S01]  /*3440*/  FMUL R34, R33, R12 ;  /* 0x0000000c21227220 */ /* 0x000fe20000400000 */
[----:B------:R-:W-:-:S03]  /*3450*/  PRMT R33, RZ, 0x7610, R33 ;  /* 0x00007610ff217816 */ /* 0x000fc60000000021 */
[----:B------:R-:W-:-:S05]  /*3460*/  FFMA R34, R81, R7, R34 ;  /* 0x0000000751227223 */ /* 0x000fca0000000022 */
[----:B------:R-:W-:-:S05]  /*3470*/  F2FP.SATFINITE.E4M3.F32.PACK_AB_MERGE_C R35, RZ, R34, RZ ;  /* 0x00000022ff23723e */ /* 0x000fca00048070ff */
[----:B------:R4:W-:Y:S01]  /*3480*/  @!P5 STG.E.U8 desc[UR20][R14.64], R35 ;  /* 0x000000230e00d986 */ /* 0x0009e2000c101114 */
[----:B------:R-:W-:Y:S05]  /*3490*/  @P2 BRA `(.L_x_44) ;  /* 0x0000000000042947 */ /* 0x000fea0003800000 */
[----:B------:R0:W5:Y:S02]  /*34a0*/  LDG.E.U8 R33, desc[UR20][R28.64+0x1] ;  /* 0x000001141c217981 */ /* 0x000164000c1e1100 */
.L_x_44:
[----:B------:R-:W-:Y:S05]  /*34b0*/  BSYNC B1 ;  /* 0x0000000000017941 */ /* 0x000fea0003800000 */
.L_x_43:
[----:B-----5:R-:W-:Y:S01]  /*34c0*/  LOP3.LUT R33, R33, 0xff, RZ, 0xc0, !PT ;  /* 0x000000ff21217812 */ /* 0x020fe200078ec0ff */
[----:B------:R-:W-:Y:S01]  /*34d0*/  BSSY B1, `(.L_x_45) ;  /* 0x000000b000017945 */ /* 0x000fe20003800000 */
[----:B------:R-:W-:Y:S02]  /*34e0*/  ISETP.LT.OR P3, PT, R31, 0x9, !P0 ;  /* 0x000000091f00780c */ /* 0x000fe40004761670 */
[----:B------:R-:W-:-:S05]  /*34f0*/  F2FP.F16.E4M3.UNPACK_B R33, R33 ;  /* 0x00000021ff21723e */ /* 0x000fca00020006ff */
[----:B------:R-:W-:-:S05]  /*3500*/  HADD2.F32 R33, -RZ, R33.H0_H0 ;  /* 0x20000021ff217230 */ /* 0x000fca0000004100 */
[----:B------:R-:W-:-:S04]  /*3510*/  FMUL R33, R33, R12 ;  /* 0x0000000c21217220 */ /* 0x000fc80000400000 */
[----:B------:R-:W-:-:S05]  /*3520*/  FFMA R33, R80, R7, R33 ;  /* 0x0000000750217223 */ /* 0x000fca0000000021 */
[----:B----4-:R-:W-:Y:S02]  /*3530*/  F2FP.SATFINITE.E4M3.F32.PACK_AB_MERGE_C R35, RZ, R33, RZ ;  /* 0x00000021ff23723e */ /* 0x010fe400048070ff */
[----:B------:R-:W-:-:S03]  /*3540*/  PRMT R33, RZ, 0x7610, R33 ;  /* 0x00007610ff217816 */ /* 0x000fc60000000021 */
[----:B------:R4:W-:Y:S01]  /*3550*/  @!P2 STG.E.U8 desc[UR20][R14.64+0x1], R35 ;  /* 0x000001230e00a986 */ /* 0x0009e2000c101114 */
[----:B------:R-:W-:Y:S05]  /*3560*/  @P3 BRA `(.L_x_46) ;  /* 0x0000000000043947 */ /* 0x000fea0003800000 */
[----:B------:R0:W5:Y:S02]  /*3570*/  LDG.E.U8 R33, desc[UR20][R26.64+0x8] ;  /* 0x000008141a217981 */ /* 0x000164000c1e1100 */
.L_x_46:
[----:B------:R-:W-:Y:S05]  /*3580*/  BSYNC B1 ;  /* 0x0000000000017941 */ /* 0x000fea0003800000 */
.L_x_45:
        /* <DEDUP_REMOVED lines=8> */
[----:B----4-:R-:W-:-:S05]  /*3610*/  F2FP.SATFINITE.E4M3.F32.PACK_AB_MERGE_C R35, RZ, R34, RZ ;  /* 0x00000022ff23723e */ /* 0x010fca00048070ff */
[----:B------:R4:W-:Y:S01]  /*3620*/  @!P3 STG.E.U8 desc[UR20][R16.64+0x8], R35 ;  /* 0x000008231000b986 */ /* 0x0009e2000c101114 */
[----:B------:R-:W-:Y:S05]  /*3630*/  @P2 BRA `(.L_x_48) ;  /* 0x0000000000042947 */ /* 0x000fea0003800000 */
[----:B------:R0:W5:Y:S02]  /*3640*/  LDG.E.U8 R33, desc[UR20][R26.64+0x9] ;  /* 0x000009141a217981 */ /* 0x000164000c1e1100 */
.L_x_48:
[----:B------:R-:W-:Y:S05]  /*3650*/  BSYNC B1 ;  /* 0x0000000000017941 */ /* 0x000fea0003800000 */
.L_x_47:
        /* <DEDUP_REMOVED lines=12> */
.L_x_50:
[----:B------:R-:W-:Y:S05]  /*3720*/  BSYNC B1 ;  /* 0x0000000000017941 */ /* 0x000fea0003800000 */
.L_x_49:
        /* <DEDUP_REMOVED lines=12> */
.L_x_52:
[----:B------:R-:W-:Y:S05]  /*37f0*/  BSYNC B1 ;  /* 0x0000000000017941 */ /* 0x000fea0003800000 */
.L_x_51:
        /* <DEDUP_REMOVED lines=12> */
.L_x_54:
[----:B------:R-:W-:Y:S05]  /*38c0*/  BSYNC B1 ;  /* 0x0000000000017941 */ /* 0x000fea0003800000 */
.L_x_53:
        /* <DEDUP_REMOVED lines=12> */
.L_x_56:
[----:B------:R-:W-:Y:S05]  /*3990*/  BSYNC B1 ;  /* 0x0000000000017941 */ /* 0x000fea0003800000 */
.L_x_55:
        /* <DEDUP_REMOVED lines=12> */
.L_x_58:
[----:B------:R-:W-:Y:S05]  /*3a60*/  BSYNC B1 ;  /* 0x0000000000017941 */ /* 0x000fea0003800000 */
.L_x_57:
        /* <DEDUP_REMOVED lines=12> */
.L_x_60:
[----:B------:R-:W-:Y:S05]  /*3b30*/  BSYNC B1 ;  /* 0x0000000000017941 */ /* 0x000fea0003800000 */
.L_x_59:
        /* <DEDUP_REMOVED lines=12> */
.L_x_62:
[----:B------:R-:W-:Y:S05]  /*3c00*/  BSYNC B1 ;  /* 0x0000000000017941 */ /* 0x000fea0003800000 */
.L_x_61:
        /* <DEDUP_REMOVED lines=12> */
.L_x_64:
[----:B------:R-:W-:Y:S05]  /*3cd0*/  BSYNC B1 ;  /* 0x0000000000017941 */ /* 0x000fea0003800000 */
.L_x_63:
[----:B-----5:R-:W-:Y:S01]  /*3ce0*/  LOP3.LUT R33, R33, 0xff, RZ, 0xc0, !PT ;  /* 0x000000ff21217812 */ /* 0x020fe200078ec0ff */
[----:B------:R-:W-:Y:S01]  /*3cf0*/  BSSY B1, `(.L_x_65) ;  /* 0x000000b000017945 */ /* 0x000fe20003800000 */
[----:B------:R-:W-:Y:S02]  /*3d00*/  ISETP.LT.OR P2, PT, R31, 0x19, !P1 ;  /* 0x000000191f00780c */ /* 0x000fe40004f41670 */
[----:B------:R-:W-:Y:S02]  /*3d10*/  F2FP.F16.E4M3.UNPACK_B R33, R33 ;  /* 0x00000021ff21723e */ /* 0x000fe400020006ff */
[----:B0-2---:R-:W-:-:S03]  /*3d20*/  PRMT R26, RZ, 0x7610, R26 ;  /* 0x00007610ff1a7816 */ /* 0x005fc6000000001a */
[----:B------:R-:W-:-:S05]  /*3d30*/  HADD2.F32 R33, -RZ, R33.H0_H0 ;  /* 0x20000021ff217230 */ /* 0x000fca0000004100 */
[----:B------:R-:W-:-:S04]  /*3d40*/  FMUL R33, R33, R12 ;  /* 0x0000000c21217220 */ /* 0x000fc80000400000 */
[----:B------:R-:W-:-:S05]  /*3d50*/  FFMA R33, R70, R7, R33 ;  /* 0x0000000746217223 */ /* 0x000fca0000000021 */
[----:B------:R-:W-:-:S05]  /*3d60*/  F2FP.SATFINITE.E4M3.F32.PACK_AB_MERGE_C R33, RZ, R33, RZ ;  /* 0x00000021ff21723e */ /* 0x000fca00048070ff */
[----:B------:R0:W-:Y:S01]  /*3d70*/  @!P0 STG.E.U8 desc[UR20][R16.64+0x19], R33 ;  /* 0x0000192110008986 */ /* 0x0001e2000c101114 */
[----:B------:R-:W-:Y:S05]  /*3d80*/  @P2 BRA `(.L_x_66) ;  /* 0x0000000000042947 */ /* 0x000fea0003800000 */
[----:B------:R2:W5:Y:S02]  /*3d90*/  LDG.E.U8 R26, desc[UR20][R28.64+0x18] ;  /* 0x000018141c1a7981 */ /* 0x000564000c1e1100 */
.L_x_66:
[----:B------:R-:W-:Y:S05]  /*3da0*/  BSYNC B1 ;  /* 0x0000000000017941 */ /* 0x000fea0003800000 */
.L_x_65:
[----:B-----5:R-:W-:Y:S01]  /*3db0*/  LOP3.LUT R26, R26, 0xff, RZ, 0xc0, !PT ;  /* 0x000000ff1a1a7812 */ /* 0x020fe200078ec0ff */
[----:B------:R-:W-:Y:S01]  /*3dc0*/  BSSY B1, `(.L_x_67) ;  /* 0x000000b000017945 */ /* 0x000fe20003800000 */
[----:B------:R-:W-:Y:S02]  /*3dd0*/  ISETP.LT.OR P1, PT, R31, 0x1a, !P1 ;  /* 0x0000001a1f00780c */ /* 0x000fe40004f21670 */
[----:B------:R-:W-:-:S05]  /*3de0*/  F2FP.F16.E4M3.UNPACK_B R26, R26 ;  /* 0x0000001aff1a723e */ /* 0x000fca00020006ff */
[----:B01--4-:R-:W-:-:S05]  /*3df0*/  HADD2.F32 R17, -RZ, R26.H0_H0 ;  /* 0x2000001aff117230 */ /* 0x013fca0000004100 */
[----:B------:R-:W-:-:S04]  /*3e00*/  FMUL R16, R17, R12 ;  /* 0x0000000c11107220 */ /* 0x000fc80000400000 */
[----:B------:R-:W-:-:S05]  /*3e10*/  FFMA R16, R67, R7, R16 ;  /* 0x0000000743107223 */ /* 0x000fca0000000010 */
[----:B------:R-:W-:Y:S02]  /*3e20*/  F2FP.SATFINITE.E4M3.F32.PACK_AB_MERGE_C R17, RZ, R16, RZ ;  /* 0x00000010ff11723e */ /* 0x000fe400048070ff */
[----:B------:R-:W-:-:S03]  /*3e30*/  PRMT R16, RZ, 0x7610, R16 ;  /* 0x00007610ff107816 */ /* 0x000fc60000000010 */
[----:B------:R0:W-:Y:S01]  /*3e40*/  @!P2 STG.E.U8 desc[UR20][R14.64+0x18], R17 ;  /* 0x000018110e00a986 */ /* 0x0001e2000c101114 */
[----:B------:R-:W-:Y:S05]  /*3e50*/  @P1 BRA `(.L_x_68) ;  /* 0x0000000000041947 */ /* 0x000fea0003800000 */
[----:B------:R1:W5:Y:S02]  /*3e60*/  LDG.E.U8 R16, desc[UR20][R28.64+0x19] ;  /* 0x000019141c107981 */ /* 0x000364000c1e1100 */
.L_x_68:
[----:B------:R-:W-:Y:S05]  /*3e70*/  BSYNC B1 ;  /* 0x0000000000017941 */ /* 0x000fea0003800000 */
.L_x_67:
[----:B-----5:R-:W-:Y:S01]  /*3e80*/  LOP3.LUT R16, R16, 0xff, RZ, 0xc0, !PT ;  /* 0x000000ff10107812 */ /* 0x020fe200078ec0ff */
[----:B------:R-:W-:Y:S01]  /*3e90*/  BSSY B1, `(.L_x_69) ;  /* 0x0000013000017945 */ /* 0x000fe20003800000 */
[----:B-123--:R-:W-:Y:S02]  /*3ea0*/  IADD3 R29, P0, R18, 0x80, RZ ;  /* 0x00000080121d7810 */ /* 0x00efe40007f1e0ff */
[----:B------:R-:W-:-:S05]  /*3eb0*/  F2FP.F16.E4M3.UNPACK_B R16, R16 ;  /* 0x00000010ff10723e */ /* 0x000fca00020006ff */
[----:B0-----:R-:W-:Y:S02]  /*3ec0*/  HADD2.F32 R17, -RZ, R16.H0_H0 ;  /* 0x20000010ff117230 */ /* 0x001fe40000004100 */
        /* <DEDUP_REMOVED lines=15> */
.L_x_70:
[----:B------:R-:W-:Y:S05]  /*3fc0*/  BSYNC B1 ;  /* 0x0000000000017941 */ /* 0x000fea0003800000 */
.L_x_69:
[----:B-----5:R-:W-:Y:S01]  /*3fd0*/  LOP3.LUT R26, R26, 0xff, RZ, 0xc0, !PT ;  /* 0x000000ff1a1a7812 */ /* 0x020fe200078ec0ff */
[----:B------:R-:W-:Y:S01]  /*3fe0*/  BSSY B1, `(.L_x_71) ;  /* 0x000000b000017945 */ /* 0x000fe20003800000 */
[----:B------:R-:W-:Y:S02]  /*3ff0*/  ISETP.LT.OR P2, PT, R31, 0x2, !P0 ;  /* 0x000000021f00780c */ /* 0x000fe40004741670 */
[----:B------:R-:W-:-:S05]  /*4000*/  F2FP.F16.E4M3.UNPACK_B R26, R26 ;  /* 0x0000001aff1a723e */ /* 0x000fca00020006ff */
[----:B0-----:R-:W-:-:S05]  /*4010*/  HADD2.F32 R15, -RZ, R26.H0_H0 ;  /* 0x2000001aff0f7230 */ /* 0x001fca0000004100 */
[----:B------:R-:W-:-:S04]  /*4020*/  FMUL R14, R15, R12 ;  /* 0x0000000c0f0e7220 */ /* 0x000fc80000400000 */
[----:B------:R-:W-:-:S05]  /*4030*/  FFMA R14, R65, R7, R14 ;  /* 0x00000007410e7223 */ /* 0x000fca000000000e */
[----:B------:R-:W-:Y:S02]  /*4040*/  F2FP.SATFINITE.E4M3.F32.PACK_AB_MERGE_C R15, RZ, R14, RZ ;  /* 0x0000000eff0f723e */ /* 0x000fe400048070ff */
[----:B------:R-:W-:-:S03]  /*4050*/  PRMT R14, RZ, 0x7610, R14 ;  /* 0x00007610ff0e7816 */ /* 0x000fc6000000000e */
[----:B------:R0:W-:Y:S01]  /*4060*/  @!P3 STG.E.U8 desc[UR20][R8.64], R15 ;  /* 0x0000000f0800b986 */ /* 0x0001e2000c101114 */
[----:B------:R-:W-:Y:S05]  /*4070*/  @P2 BRA `(.L_x_72) ;  /* 0x0000000000042947 */ /* 0x000fea0003800000 */
[----:B------:R2:W5:Y:S02]  /*4080*/  LDG.E.U8 R14, desc[UR20][R16.64+0x1] ;  /* 0x00000114100e7981 */ /* 0x000564000c1e1100 */
.L_x_72:
[----:B------:R-:W-:Y:S05]  /*4090*/  BSYNC B1 ;  /* 0x0000000000017941 */ /* 0x000fea0003800000 */
.L_x_71:
[----:B-----5:R-:W-:Y:S01]  /*40a0*/  LOP3.LUT R14, R14, 0xff, RZ, 0xc0, !PT ;  /* 0x000000ff0e0e7812 */ /* 0x020fe200078ec0ff */
[----:B------:R-:W-:Y:S01]  /*40b0*/  BSSY B1, `(.L_x_73) ;  /* 0x0000013000017945 */ /* 0x000fe20003800000 */
[----:B------:R-:W-:Y:S02]  /*40c0*/  IADD3 R27, P1, R18, 0x88, RZ ;  /* 0x00000088121b7810 */ /* 0x000fe40007f3e0ff */
[----:B------:R-:W-:-:S03]  /*40d0*/  F2FP.F16.E4M3.UNPACK_B R14, R14 ;  /* 0x0000000eff0e723e */ /* 0x000fc600020006ff */
[----:B------:R-:W-:Y:S01]  /*40e0*/  IMAD.X R18, RZ, RZ, R19, P1 ;  /* 0x000000ffff127224 */ /* 0x000fe200008e0613 */
[----:B------:R-:W-:Y:S01]  /*40f0*/  ISETP.GE.AND P1, PT, R32, 0x89, PT ;  /* 0x000000892000780c */ /* 0x000fe20003f26270 */
[----:B0-----:R-:W-:Y:S02]  /*4100*/  HADD2.F32 R15, -RZ, R14.H0_H0 ;  /* 0x2000000eff0f7230 */ /* 0x001fe40000004100 */
[----:B------:R-:W-:Y:S01]  /*4110*/  IMAD R18, R18, UR6, RZ ;  /* 0x0000000612127c24 */ /* 0x000fe2000f8e02ff */
[----:B------:R-:W-:Y:S01]  /*4120*/  ISETP.LT.OR P5, PT, R31, 0x1, !P1 ;  /* 0x000000011f00780c */ /* 0x000fe20004fa1670 */
[----:B------:R-:W-:-:S04]  /*4130*/  IMAD.WIDE.U32 R24, R27, UR6, R24 ;  /* 0x000000061b187c25 */ /* 0x000fc8000f8e0018 */
[----:B------:R-:W-:Y:S01]  /*4140*/  FMUL R15, R15, R12 ;  /* 0x0000000c0f0f7220 */ /* 0x000fe20000400000 */
[----:B------:R-:W-:-:S03]  /*4150*/  IMAD R27, R27, UR7, R18 ;  /* 0x000000071b1b7c24 */ /* 0x000fc6000f8e0212 */
[----:B------:R-:W-:Y:S01]  /*4160*/  FFMA R15, R66, R7, R15 ;  /* 0x00000007420f7223 */ /* 0x000fe2000000000f */
[----:B------:R-:W-:Y:S02]  /*4170*/  IADD3 R14, P3, R24, UR10, RZ ;  /* 0x0000000a180e7c10 */ /* 0x000fe4000ff7e0ff */
[----:B------:R-:W-:Y:S02]  /*4180*/  PRMT R18, RZ, 0x7610, R18 ;  /* 0x00007610ff127816 */ /* 0x000fe40000000012 */
[----:B------:R-:W-:Y:S02]  /*4190*/  F2FP.SATFINITE.E4M3.F32.PACK_AB_MERGE_C R19, RZ, R15, RZ ;  /* 0x0000000fff13723e */ /* 0x000fe400048070ff */
[----:B------:R-:W-:-:S03]  /*41a0*/  IADD3.X R15, R25, UR11, R27, P3, !PT ;  /* 0x0000000b190f7c10 */ /* 0x000fc60009ffe41b */
[----:B------:R0:W-:Y:S01]  /*41b0*/  @!P2 STG.E.U8 desc[UR20][R8.64+0x1], R19 ;  /* 0x000001130800a986 */ /* 0x0001e2000c101114 */
[----:B------:R-:W-:Y:S05]  /*41c0*/  @P5 BRA `(.L_x_74) ;  /* 0x0000000000045947 */ /* 0x000fea0003800000 */
[----:B------:R3:W5:Y:S02]  /*41d0*/  LDG.E.U8 R18, desc[UR20][R14.64] ;  /* 0x000000140e127981 */ /* 0x000764000c1e1100 */
.L_x_74:
[----:B------:R-:W-:Y:S05]  /*41e0*/  BSYNC B1 ;  /* 0x0000000000017941 */ /* 0x000fea0003800000 */
.L_x_73:
        /* <DEDUP_REMOVED lines=12> */
.L_x_76:
[----:B------:R-:W-:Y:S05]  /*42b0*/  BSYNC B1 ;  /* 0x0000000000017941 */ /* 0x000fea0003800000 */
.L_x_75:
[----:B-----5:R-:W-:Y:S01]  /*42c0*/  LOP3.LUT R18, R18, 0xff, RZ, 0xc0, !PT ;  /* 0x000000ff12127812 */ /* 0x020fe200078ec0ff */
[----:B------:R-:W-:Y:S01]  /*42d0*/  BSSY B1, `(.L_x_77) ;  /* 0x000000b000017945 */ /* 0x000fe20003800000 */
[----:B------:R-:W-:Y:S02]  /*42e0*/  ISETP.LT.OR P3, PT, R31, 0x9, !P0 ;  /* 0x000000091f00780c */ /* 0x000fe40004761670 */
[----:B------:R-:W-:-:S05]  /*42f0*/  F2FP.F16.E4M3.UNPACK_B R18, R18 ;  /* 0x00000012ff12723e */ /* 0x000fca00020006ff */
[----:B0-----:R-:W-:Y:S01]  /*4300*/  HADD2.F32 R19, -RZ, R18.H0_H0 ;  /* 0x20000012ff137230 */ /* 0x001fe20000004100 */
[----:B------:R-:W-:-:S04]  /*4310*/  PRMT R18, RZ, 0x7610, R18 ;  /* 0x00007610ff127816 */ /* 0x000fc80000000012 */
[----:B------:R-:W-:-:S04]  /*4320*/  FMUL R19, R19, R12 ;  /* 0x0000000c13137220 */ /* 0x000fc80000400000 */
[----:B------:R-:W-:-:S05]  /*4330*/  FFMA R19, R64, R7, R19 ;  /* 0x0000000740137223 */ /* 0x000fca0000000013 */
[----:B------:R-:W-:-:S05]  /*4340*/  F2FP.SATFINITE.E4M3.F32.PACK_AB_MERGE_C R19, RZ, R19, RZ ;  /* 0x00000013ff13723e */ /* 0x000fca00048070ff */
[----:B------:R0:W-:Y:S01]  /*4350*/  @!P2 STG.E.U8 desc[UR20][R10.64+0x1], R19 ;  /* 0x000001130a00a986 */ /* 0x0001e2000c101114 */
[----:B------:R-:W-:Y:S05]  /*4360*/  @P3 BRA `(.L_x_78) ;  /* 0x0000000000043947 */ /* 0x000fea0003800000 */
[----:B------:R0:W5:Y:S02]  /*4370*/  LDG.E.U8 R18, desc[UR20][R16.64+0x8] ;  /* 0x0000081410127981 */ /* 0x000164000c1e1100 */
.L_x_78:
[----:B------:R-:W-:Y:S05]  /*4380*/  BSYNC B1 ;  /* 0x0000000000017941 */ /* 0x000fea0003800000 */
.L_x_77:
        /* <DEDUP_REMOVED lines=12> */
.L_x_80:
[----:B------:R-:W-:Y:S05]  /*4450*/  BSYNC B1 ;  /* 0x0000000000017941 */ /* 0x000fea0003800000 */
.L_x_79:
        /* <DEDUP_REMOVED lines=12> */
.L_x_82:
[----:B------:R-:W-:Y:S05]  /*4520*/  BSYNC B1 ;  /* 0x0000000000017941 */ /* 0x000fea0003800000 */
.L_x_81:
        /* <DEDUP_REMOVED lines=12> */
.L_x_84:
[----:B------:R-:W-:Y:S05]  /*45f0*/  BSYNC B1 ;  /* 0x0000000000017941 */ /* 0x000fea0003800000 */
.L_x_83:
        /* <DEDUP_REMOVED lines=12> */
.L_x_86:
[----:B------:R-:W-:Y:S05]  /*46c0*/  BSYNC B1 ;  /* 0x0000000000017941 */ /* 0x000fea0003800000 */
.L_x_85:
        /* <DEDUP_REMOVED lines=12> */
.L_x_88:
[----:B------:R-:W-:Y:S05]  /*4790*/  BSYNC B1 ;  /* 0x0000000000017941 */ /* 0x000fea0003800000 */
.L_x_87:
        /* <DEDUP_REMOVED lines=12> */
.L_x_90:
[----:B------:R-:W-:Y:S05]  /*4860*/  BSYNC B1 ;  /* 0x0000000000017941 */ /* 0x000fea0003800000 */
.L_x_89:
        /* <DEDUP_REMOVED lines=12> */
.L_x_92:
[----:B------:R-:W-:Y:S05]  /*4930*/  BSYNC B1 ;  /* 0x0000000000017941 */ /* 0x000fea0003800000 */
.L_x_91:
        /* <DEDUP_REMOVED lines=12> */
.L_x_94:
[----:B------:R-:W-:Y:S05]  /*4a00*/  BSYNC B1 ;  /* 0x0000000000017941 */ /* 0x000fea0003800000 */
.L_x_93:
        /* <DEDUP_REMOVED lines=12> */
.L_x_96:
[----:B------:R-:W-:Y:S05]  /*4ad0*/  BSYNC B1 ;  /* 0x0000000000017941 */ /* 0x000fea0003800000 */
.L_x_95:
[----:B-----5:R-:W-:Y:S01]  /*4ae0*/  LOP3.LUT R18, R18, 0xff, RZ, 0xc0, !PT ;  /* 0x000000ff12127812 */ /* 0x020fe200078ec0ff */
[----:B------:R-:W-:Y:S01]  /*4af0*/  BSSY B1, `(.L_x_97) ;  /* 0x000000b000017945 */ /* 0x000fe20003800000 */
[----:B------:R-:W-:Y:S02]  /*4b00*/  ISETP.LT.OR P2, PT, R31, 0x19, !P1 ;  /* 0x000000191f00780c */ /* 0x000fe40004f41670 */
[----:B------:R-:W-:Y:S02]  /*4b10*/  F2FP.F16.E4M3.UNPACK_B R18, R18 ;  /* 0x00000012ff12723e */ /* 0x000fe400020006ff */
[----:B012---:R-:W-:-:S03]  /*4b20*/  PRMT R16, RZ, 0x7610, R16 ;  /* 0x00007610ff107816 */ /* 0x007fc60000000010 */
[----:B------:R-:W-:-:S05]  /*4b30*/  HADD2.F32 R17, -RZ, R18.H0_H0 ;  /* 0x20000012ff117230 */ /* 0x000fca0000004100 */
[----:B------:R-:W-:-:S04]  /*4b40*/  FMUL R17, R17, R12 ;  /* 0x0000000c11117220 */ /* 0x000fc80000400000 */
[----:B------:R-:W-:-:S05]  /*4b50*/  FFMA R17, R22, R7, R17 ;  /* 0x0000000716117223 */ /* 0x000fca0000000011 */
[----:B------:R-:W-:-:S05]  /*4b60*/  F2FP.SATFINITE.E4M3.F32.PACK_AB_MERGE_C R17, RZ, R17, RZ ;  /* 0x00000011ff11723e */ /* 0x000fca00048070ff */
[----:B------:R0:W-:Y:S01]  /*4b70*/  @!P0 STG.E.U8 desc[UR20][R8.64+0x19], R17 ;  /* 0x0000191108008986 */ /* 0x0001e2000c101114 */
[----:B------:R-:W-:Y:S05]  /*4b80*/  @P2 BRA `(.L_x_98) ;  /* 0x0000000000042947 */ /* 0x000fea0003800000 */
[----:B------:R1:W5:Y:S02]  /*4b90*/  LDG.E.U8 R16, desc[UR20][R14.64+0x18] ;  /* 0x000018140e107981 */ /* 0x000364000c1e1100 */
.L_x_98:
[----:B------:R-:W-:Y:S05]  /*4ba0*/  BSYNC B1 ;  /* 0x0000000000017941 */ /* 0x000fea0003800000 */
.L_x_97:
        /* <DEDUP_REMOVED lines=12> */
.L_x_100:
[----:B------:R-:W-:Y:S05]  /*4c70*/  BSYNC B1 ;  /* 0x0000000000017941 */ /* 0x000fea0003800000 */
.L_x_99:
[----:B------:R-:W-:Y:S05]  /*4c80*/  @P1 BRA `(.L_x_101) ;  /* 0x0000000800301947 */ /* 0x000fea0003800000 */
[----:B-----5:R-:W-:-:S04]  /*4c90*/  LOP3.LUT R8, R8, 0xff, RZ, 0xc0, !PT ;  /* 0x000000ff08087812 */ /* 0x020fc800078ec0ff */
[----:B------:R-:W-:-:S05]  /*4ca0*/  F2FP.F16.E4M3.UNPACK_B R8, R8 ;  /* 0x00000008ff08723e */ /* 0x000fca00020006ff */
[----:B0-----:R-:W-:-:S05]  /*4cb0*/  HADD2.F32 R9, -RZ, R8.H0_H0 ;  /* 0x20000008ff097230 */ /* 0x001fca0000004100 */
[----:B------:R-:W-:-:S04]  /*4cc0*/  FMUL R9, R9, R12 ;  /* 0x0000000c09097220 */ /* 0x000fc80000400000 */
[----:B------:R-:W-:-:S05]  /*4cd0*/  FFMA R9, R20, R7, R9 ;  /* 0x0000000714097223 */ /* 0x000fca0000000009 */
[----:B------:R-:W-:-:S05]  /*4ce0*/  F2FP.SATFINITE.E4M3.F32.PACK_AB_MERGE_C R9, RZ, R9, RZ ;  /* 0x00000009ff09723e */ /* 0x000fca00048070ff */
[----:B------:R0:W-:Y:S01]  /*4cf0*/  STG.E.U8 desc[UR20][R10.64+0x19], R9 ;  /* 0x000019090a007986 */ /* 0x0001e2000c101114 */
[----:B------:R-:W-:Y:S05]  /*4d00*/  BRA `(.L_x_101) ;  /* 0x0000000800107947 */ /* 0x000fea0003800000 */
.L_x_36:
[----:B------:R-:W-:Y:S01]  /*4d10*/  ISETP.GE.AND P3, PT, R32, 0x1, PT ;  /* 0x000000012000780c */ /* 0x000fe20003f66270 */
[-C--:B--2---:R-:W-:Y:S01]  /*4d20*/  FMUL R82, R82, R7.reuse ;  /* 0x0000000752527220 */ /* 0x084fe20000400000 */
[----:B------:R-:W-:Y:S01]  /*4d30*/  ISETP.GE.AND P2, PT, R32, 0x9, PT ;  /* 0x000000092000780c */ /* 0x000fe20003f46270 */
[-C--:B------:R-:W-:Y:S01]  /*4d40*/  FMUL R83, R83, R7.reuse ;  /* 0x0000000753537220 */ /* 0x080fe20000400000 */
[----:B------:R-:W-:Y:S01]  /*4d50*/  ISETP.LT.OR P6, PT, R31, 0x2, !P3 ;  /* 0x000000021f00780c */ /* 0x000fe20005fc1670 */
[-C--:B------:R-:W-:Y:S01]  /*4d60*/  FMUL R81, R81, R7.reuse ;  /* 0x0000000751517220 */ /* 0x080fe20000400000 */
[----:B------:R-:W-:Y:S01]  /*4d70*/  ISETP.LT.OR P5, PT, R31, 0x1, !P3 ;  /* 0x000000011f00780c */ /* 0x000fe20005fa1670 */
[-C--:B------:R-:W-:Y:S01]  /*4d80*/  FMUL R80, R80, R7.reuse ;  /* 0x0000000750507220 */ /* 0x080fe20000400000 */
[----:B------:R-:W-:Y:S01]  /*4d90*/  F2FP.SATFINITE.E4M3.F32.PACK_AB_MERGE_C R19, RZ, R82, RZ ;  /* 0x00000052ff13723e */ /* 0x000fe200048070ff */
[-C--:B------:R-:W-:Y:S01]  /*4da0*/  FMUL R79, R79, R7.reuse ;  /* 0x000000074f4f7220 */ /* 0x080fe20000400000 */
[C---:B------:R-:W-:Y:S01]  /*4db0*/  ISETP.LT.OR P0, PT, R31.reuse, 0x1, !P2 ;  /* 0x000000011f00780c */ /* 0x040fe20005701670 */
[-C--:B------:R-:W-:Y:S01]  /*4dc0*/  FMUL R78, R78, R7.reuse ;  /* 0x000000074e4e7220 */ /* 0x080fe20000400000 */
[----:B------:R-:W-:Y:S01]  /*4dd0*/  ISETP.LT.OR P1, PT, R31, 0x2, !P2 ;  /* 0x000000021f00780c */ /* 0x000fe20005721670 */
[----:B------:R-:W-:Y:S01]  /*4de0*/  FMUL R77, R77, R7 ;  /* 0x000000074d4d7220 */ /* 0x000fe20000400000 */
[----:B------:R-:W-:Y:S01]  /*4df0*/  F2FP.SATFINITE.E4M3.F32.PACK_AB_MERGE_C R83, RZ, R83, RZ ;  /* 0x00000053ff53723e */ /* 0x000fe200048070ff */
[----:B------:R-:W-:Y:S01]  /*4e00*/  FMUL R76, R76, R7 ;  /* 0x000000074c4c7220 */ /* 0x000fe20000400000 */
[----:B------:R-:W-:Y:S01]  /*4e10*/  F2FP.SATFINITE.E4M3.F32.PACK_AB_MERGE_C R81, RZ, R81, RZ ;  /* 0x00000051ff51723e */ /* 0x000fe200048070ff */
[----:B------:R0:W-:Y:S01]  /*4e20*/  @!P6 STG.E.U8 desc[UR20][R16.64+0x1], R19 ;  /* 0x000001131000e986 */ /* 0x0001e2000c101114 */
[----:B------:R-:W-:Y:S01]  /*4e30*/  ISETP.LT.OR P6, PT, R31, 0x9, !P3 ;  /* 0x000000091f00780c */ /* 0x000fe20005fc1670 */
[----:B------:R-:W-:Y:S01]  /*4e40*/  FMUL R73, R73, R7 ;  /* 0x0000000749497220 */ /* 0x000fe20000400000 */
[----:B------:R-:W-:Y:S01]  /*4e50*/  F2FP.SATFINITE.E4M3.F32.PACK_AB_MERGE_C R25, RZ, R80, RZ ;  /* 0x00000050ff19723e */ /* 0x000fe200048070ff */
[----:B------:R-:W-:Y:S01]  /*4e60*/  @!P5 STG.E.U8 desc[UR20][R16.64], R83 ;  /* 0x000000531000d986 */ /* 0x000fe2000c101114 */
[----:B------:R-:W-:Y:S01]  /*4e70*/  F2FP.SATFINITE.E4M3.F32.PACK_AB_MERGE_C R79, RZ, R79, RZ ;  /* 0x0000004fff4f723e */ /* 0x000fe200048070ff */
[-C--:B------:R-:W-:Y:S01]  /*4e80*/  FMUL R74, R74, R7.reuse ;  /* 0x000000074a4a7220 */ /* 0x080fe20000400000 */
[C---:B------:R-:W-:Y:S01]  /*4e90*/  ISETP.LT.OR P5, PT, R31.reuse, 0xa, !P2 ;  /* 0x0000000a1f00780c */ /* 0x040fe200057a1670 */
[----:B------:R-:W-:Y:S01]  /*4ea0*/  @!P0 STG.E.U8 desc[UR20][R14.64], R81 ;  /* 0x000000510e008986 */ /* 0x000fe2000c101114 */
[----:B------:R-:W-:Y:S01]  /*4eb0*/  ISETP.LT.OR P0, PT, R31, 0xa, !P3 ;  /* 0x0000000a1f00780c */ /* 0x000fe20005f01670 */
[----:B------:R-:W-:Y:S01]  /*4ec0*/  FMUL R71, R71, R7 ;  /* 0x0000000747477220 */ /* 0x000fe20000400000 */
[----:B------:R-:W-:Y:S01]  /*4ed0*/  F2FP.SATFINITE.E4M3.F32.PACK_AB_MERGE_C R77, RZ, R77, RZ ;  /* 0x0000004dff4d723e */ /* 0x000fe200048070ff */
[----:B------:R1:W-:Y:S01]  /*4ee0*/  @!P1 STG.E.U8 desc[UR20][R14.64+0x1], R25 ;  /* 0x000001190e009986 */ /* 0x0003e2000c101114 */
[C---:B------:R-:W-:Y:S01]  /*4ef0*/  ISETP.LT.OR P1, PT, R31.reuse, 0x9, !P2 ;  /* 0x000000091f00780c */ /* 0x040fe20005721670 */
[-C--:B------:R-:W-:Y:S01]  /*4f00*/  FMUL R72, R72, R7.reuse ;  /* 0x0000000748487220 */ /* 0x080fe20000400000 */
[----:B0-----:R-:W-:Y:S01]  /*4f10*/  F2FP.SATFINITE.E4M3.F32.PACK_AB_MERGE_C R19, RZ, R78, RZ ;  /* 0x0000004eff13723e */ /* 0x001fe200048070ff */
[----:B------:R-:W-:Y:S01]  /*4f20*/  @!P6 STG.E.U8 desc[UR20][R16.64+0x8], R79 ;  /* 0x0000084f1000e986 */ /* 0x000fe2000c101114 */
[----:B------:R-:W-:Y:S01]  /*4f30*/  ISETP.LT.OR P6, PT, R31, 0x11, !P3 ;  /* 0x000000111f00780c */ /* 0x000fe20005fc1670 */
[----:B------:R-:W-:Y:S01]  /*4f40*/  FMUL R69, R69, R7 ;  /* 0x0000000745457220 */ /* 0x000fe20000400000 */
[----:B------:R-:W-:Y:S01]  /*4f50*/  F2FP.SATFINITE.E4M3.F32.PACK_AB_MERGE_C R73, RZ, R73, RZ ;  /* 0x00000049ff49723e */ /* 0x000fe200048070ff */
[----:B------:R-:W-:Y:S01]  /*4f60*/  FMUL R70, R70, R7 ;  /* 0x0000000746467220 */ /* 0x000fe20000400000 */
[----:B------:R-:W-:Y:S01]  /*4f70*/  F2FP.SATFINITE.E4M3.F32.PACK_AB_MERGE_C R71, RZ, R71, RZ ;  /* 0x00000047ff47723e */ /* 0x000fe200048070ff */
[----:B------:R0:W-:Y:S01]  /*4f80*/  @!P0 STG.E.U8 desc[UR20][R16.64+0x9], R19 ;  /* 0x0000091310008986 */ /* 0x0001e2000c101114 */
[----:B------:R-:W-:Y:S01]  /*4f90*/  ISETP.LT.OR P0, PT, R31, 0x12, !P3 ;  /* 0x000000121f00780c */ /* 0x000fe20005f01670 */
[-C--:B------:R-:W-:Y:S01]  /*4fa0*/  FMUL R67, R67, R7.reuse ;  /* 0x0000000743437220 */ /* 0x080fe20000400000 */
[----:B-1----:R-:W-:Y:S01]  /*4fb0*/  F2FP.SATFINITE.E4M3.F32.PACK_AB_MERGE_C R25, RZ, R76, RZ ;  /* 0x0000004cff19723e */ /* 0x002fe200048070ff */
[----:B------:R-:W-:Y:S01]  /*4fc0*/  @!P1 STG.E.U8 desc[UR20][R14.64+0x8], R77 ;  /* 0x0000084d0e009986 */ /* 0x000fe2000c101114 */
[C---:B------:R-:W-:Y:S01]  /*4fd0*/  ISETP.LT.OR P1, PT, R31.reuse, 0x11, !P2 ;  /* 0x000000111f00780c */ /* 0x040fe20005721670 */
[----:B------:R-:W-:Y:S01]  /*4fe0*/  FMUL R68, R68, R7 ;  /* 0x0000000744447220 */ /* 0x000fe20000400000 */
[----:B------:R-:W-:Y:S01]  /*4ff0*/  F2FP.SATFINITE.E4M3.F32.PACK_AB_MERGE_C R69, RZ, R69, RZ ;  /* 0x00000045ff45723e */ /* 0x000fe200048070ff */
[----:B------:R1:W-:Y:S01]  /*5000*/  @!P5 STG.E.U8 desc[UR20][R14.64+0x9], R25 ;  /* 0x000009190e00d986 */ /* 0x0003e2000c101114 */
[----:B------:R-:W-:Y:S01]  /*5010*/  ISETP.LT.OR P5, PT, R31, 0x12, !P2 ;  /* 0x000000121f00780c */ /* 0x000fe200057a1670 */
[-C--:B------:R-:W-:Y:S01]  /*5020*/  FMUL R65, R65, R7.reuse ;  /* 0x0000000741417220 */ /* 0x080fe20000400000 */
[----:B------:R-:W-:Y:S01]  /*5030*/  F2FP.SATFINITE.E4M3.F32.PACK_AB_MERGE_C R27, RZ, R70, RZ ;  /* 0x00000046ff1b723e */ /* 0x000fe200048070ff */
[----:B------:R-:W-:Y:S01]  /*5040*/  @!P6 STG.E.U8 desc[UR20][R16.64+0x10], R73 ;  /* 0x000010491000e986 */ /* 0x000fe2000c101114 */
[C---:B------:R-:W-:Y:S01]  /*5050*/  ISETP.LT.OR P6, PT, R31.reuse, 0x19, !P3 ;  /* 0x000000191f00780c */ /* 0x040fe20005fc1670 */
[-C--:B------:R-:W-:Y:S01]  /*5060*/  FMUL R66, R66, R7.reuse ;  /* 0x0000000742427220 */ /* 0x080fe20000400000 */
[----:B------:R-:W-:Y:S01]  /*5070*/  ISETP.LT.OR P3, PT, R31, 0x1a, !P3 ;  /* 0x0000001a1f00780c */ /* 0x000fe20005f61670 */
[-C--:B------:R-:W-:Y:S01]  /*5080*/  FMUL R63, R63, R7.reuse ;  /* 0x000000073f3f7220 */ /* 0x080fe20000400000 */
[----:B0-----:R-:W-:Y:S01]  /*5090*/  F2FP.SATFINITE.E4M3.F32.PACK_AB_MERGE_C R19, RZ, R74, RZ ;  /* 0x0000004aff13723e */ /* 0x001fe200048070ff */
[----:B------:R-:W-:Y:S01]  /*50a0*/  FMUL R64, R64, R7 ;  /* 0x0000000740407220 */ /* 0x000fe20000400000 */
[----:B------:R-:W-:Y:S01]  /*50b0*/  F2FP.SATFINITE.E4M3.F32.PACK_AB_MERGE_C R67, RZ, R67, RZ ;  /* 0x00000043ff43723e */ /* 0x000fe200048070ff */
[----:B------:R-:W-:Y:S01]  /*50c0*/  FMUL R62, R62, R7 ;  /* 0x000000073e3e7220 */ /* 0x000fe20000400000 */
[----:B-1----:R-:W-:Y:S01]  /*50d0*/  F2FP.SATFINITE.E4M3.F32.PACK_AB_MERGE_C R25, RZ, R72, RZ ;  /* 0x00000048ff19723e */ /* 0x002fe200048070ff */
[----:B------:R0:W-:Y:S01]  /*50e0*/  @!P0 STG.E.U8 desc[UR20][R16.64+0x11], R19 ;  /* 0x0000111310008986 */ /* 0x0001e2000c101114 */
[----:B------:R-:W-:Y:S01]  /*50f0*/  F2FP.SATFINITE.E4M3.F32.PACK_AB_MERGE_C R65, RZ, R65, RZ ;  /* 0x00000041ff41723e */ /* 0x000fe200048070ff */
[-C--:B------:R-:W-:Y:S01]  /*5100*/  FMUL R61, R61, R7.reuse ;  /* 0x000000073d3d7220 */ /* 0x080fe20000400000 */
[C---:B------:R-:W-:Y:S01]  /*5110*/  ISETP.GE.AND P0, PT, R32.reuse, 0x89, PT ;  /* 0x000000892000780c */ /* 0x040fe20003f06270 */
[----:B------:R-:W-:Y:S01]  /*5120*/  @!P1 STG.E.U8 desc[UR20][R14.64+0x10], R71 ;  /* 0x000010470e009986 */ /* 0x000fe2000c101114 */
[----:B------:R-:W-:Y:S01]  /*5130*/  ISETP.GE.AND P1, PT, R32, 0x81, PT ;  /* 0x000000812000780c */ /* 0x000fe20003f26270 */
[----:B------:R-:W-:Y:S01]  /*5140*/  FMUL R59, R59, R7 ;  /* 0x000000073b3b7220 */ /* 0x000fe20000400000 */
[----:B------:R-:W-:Y:S01]  /*5150*/  F2FP.SATFINITE.E4M3.F32.PACK_AB_MERGE_C R63, RZ, R63, RZ ;  /* 0x0000003fff3f723e */ /* 0x000fe200048070ff */
[----:B------:R-:W-:Y:S01]  /*5160*/  @!P5 STG.E.U8 desc[UR20][R14.64+0x11], R25 ;  /* 0x000011190e00d986 */ /* 0x000fe2000c101114 */
[C---:B------:R-:W-:Y:S01]  /*5170*/  ISETP.LT.OR P5, PT, R31.reuse, 0x19, !P2 ;  /* 0x000000191f00780c */ /* 0x040fe200057a1670 */
[-C--:B------:R-:W-:Y:S01]  /*5180*/  FMUL R60, R60, R7.reuse ;  /* 0x000000073c3c7220 */ /* 0x080fe20000400000 */
[C---:B------:R-:W-:Y:S01]  /*5190*/  ISETP.LT.OR P2, PT, R31.reuse, 0x1a, !P2 ;  /* 0x0000001a1f00780c */ /* 0x040fe20005741670 */
[----:B------:R-:W-:Y:S01]  /*51a0*/  @!P6 STG.E.U8 desc[UR20][R16.64+0x18], R69 ;  /* 0x000018451000e986 */ /* 0x000fe2000c101114 */
[C---:B------:R-:W-:Y:S01]  /*51b0*/  ISETP.LT.OR P6, PT, R31.reuse, 0x1, !P1 ;  /* 0x000000011f00780c */ /* 0x040fe20004fc1670 */
[-C--:B------:R-:W-:Y:S01]  /*51c0*/  FMUL R58, R58, R7.reuse ;  /* 0x000000073a3a7220 */ /* 0x080fe20000400000 */
[----:B0-----:R-:W-:Y:S01]  /*51d0*/  F2FP.SATFINITE.E4M3.F32.PACK_AB_MERGE_C R19, RZ, R68, RZ ;  /* 0x00000044ff13723e */ /* 0x001fe200048070ff */
[----:B------:R0:W-:Y:S01]  /*51e0*/  @!P3 STG.E.U8 desc[UR20][R16.64+0x19], R27 ;  /* 0x0000191b1000b986 */ /* 0x0001e2000c101114 */
[----:B------:R-:W-:Y:S01]  /*51f0*/  ISETP.LT.OR P3, PT, R31, 0x2, !P1 ;  /* 0x000000021f00780c */ /* 0x000fe20004f61670 */
[----:B------:R-:W-:Y:S01]  /*5200*/  FMUL R57, R57, R7 ;  /* 0x0000000739397220 */ /* 0x000fe20000400000 */
[----:B------:R-:W-:Y:S01]  /*5210*/  F2FP.SATFINITE.E4M3.F32.PACK_AB_MERGE_C R61, RZ, R61, RZ ;  /* 0x0000003dff3d723e */ /* 0x000fe200048070ff */
[----:B------:R-:W-:Y:S01]  /*5220*/  FMUL R23, R23, R7 ;  /* 0x0000000717177220 */ /* 0x000fe20000400000 */
[----:B------:R-:W-:Y:S01]  /*5230*/  F2FP.SATFINITE.E4M3.F32.PACK_AB_MERGE_C R59, RZ, R59, RZ ;  /* 0x0000003bff3b723e */ /* 0x000fe200048070ff */
[----:B------:R-:W-:Y:S01]  /*5240*/  @!P5 STG.E.U8 desc[UR20][R14.64+0x18], R67 ;  /* 0x000018430e00d986 */ /* 0x000fe2000c101114 */
[C---:B------:R-:W-:Y:S01]  /*5250*/  ISETP.LT.OR P5, PT, R31.reuse, 0x1, !P0 ;  /* 0x000000011f00780c */ /* 0x040fe200047a1670 */
[----:B------:R-:W-:Y:S01]  /*5260*/  FMUL R56, R56, R7 ;  /* 0x0000000738387220 */ /* 0x000fe20000400000 */
[----:B------:R-:W-:Y:S01]  /*5270*/  F2FP.SATFINITE.E4M3.F32.PACK_AB_MERGE_C R57, RZ, R57, RZ ;  /* 0x00000039ff39723e */ /* 0x000fe200048070ff */
[----:B------:R1:W-:Y:S01]  /*5280*/  @!P2 STG.E.U8 desc[UR20][R14.64+0x19], R19 ;  /* 0x000019130e00a986 */ /* 0x0003e2000c101114 */
[----:B------:R-:W-:Y:S01]  /*5290*/  ISETP.LT.OR P2, PT, R31, 0xa, !P1 ;  /* 0x0000000a1f00780c */ /* 0x000fe20004f41670 */
[-C--:B------:R-:W-:Y:S01]  /*52a0*/  FMUL R21, R21, R7.reuse ;  /* 0x0000000715157220 */ /* 0x080fe20000400000 */
[----:B0-----:R-:W-:Y:S01]  /*52b0*/  F2FP.SATFINITE.E4M3.F32.PACK_AB_MERGE_C R17, RZ, R66, RZ ;  /* 0x00000042ff11723e */ /* 0x001fe200048070ff */
[----:B------:R-:W-:Y:S01]  /*52c0*/  @!P6 STG.E.U8 desc[UR20][R8.64], R65 ;  /* 0x000000410800e986 */ /* 0x000fe2000c101114 */
[----:B------:R-:W-:Y:S01]  /*52d0*/  ISETP.LT.OR P6, PT, R31, 0x2, !P0 ;  /* 0x000000021f00780c */ /* 0x000fe200047c1670 */
[-C--:B------:R-:W-:Y:S01]  /*52e0*/  FMUL R22, R22, R7.reuse ;  /* 0x0000000716167220 */ /* 0x080fe20000400000 */
[-C--:B------:R-:W-:Y:S01]  /*52f0*/  FMUL R13, R13, R7.reuse ;  /* 0x000000070d0d7220 */ /* 0x080fe20000400000 */
[----:B------:R0:W-:Y:S01]  /*5300*/  @!P3 STG.E.U8 desc[UR20][R8.64+0x1], R17 ;  /* 0x000001110800b986 */ /* 0x0001e2000c101114 */
[----:B------:R-:W-:Y:S01]  /*5310*/  ISETP.LT.OR P3, PT, R31, 0x9, !P1 ;  /* 0x000000091f00780c */ /* 0x000fe20004f61670 */
[----:B------:R-:W-:Y:S01]  /*5320*/  FMUL R20, R20, R7 ;  /* 0x0000000714147220 */ /* 0x000fe20000400000 */
[----:B------:R-:W-:Y:S01]  /*5330*/  F2FP.SATFINITE.E4M3.F32.PACK_AB_MERGE_C R23, RZ, R23, RZ ;  /* 0x00000017ff17723e */ /* 0x000fe200048070ff */
[----:B------:R-:W-:Y:S01]  /*5340*/  @!P5 STG.E.U8 desc[UR20][R10.64], R63 ;  /* 0x0000003f0a00d986 */ /* 0x000fe2000c101114 */
[----:B-1----:R-:W-:-:S02]  /*5350*/  F2FP.SATFINITE.E4M3.F32.PACK_AB_MERGE_C R15, RZ, R64, RZ ;  /* 0x00000040ff0f723e */ /* 0x002fc400048070ff */
[C---:B------:R-:W-:Y:S02]  /*5360*/  ISETP.LT.OR P5, PT, R31.reuse, 0x9, !P0 ;  /* 0x000000091f00780c */ /* 0x040fe400047a1670 */
[----:B------:R-:W-:Y:S01]  /*5370*/  F2FP.SATFINITE.E4M3.F32.PACK_AB_MERGE_C R21, RZ, R21, RZ ;  /* 0x00000015ff15723e */ /* 0x000fe200048070ff */
[----:B------:R1:W-:Y:S01]  /*5380*/  @!P6 STG.E.U8 desc[UR20][R10.64+0x1], R15 ;  /* 0x0000010f0a00e986 */ /* 0x0003e2000c101114 */
[C---:B------:R-:W-:Y:S02]  /*5390*/  ISETP.LT.OR P6, PT, R31.reuse, 0xa, !P0 ;  /* 0x0000000a1f00780c */ /* 0x040fe400047c1670 */
[----:B0-----:R-:W-:Y:S01]  /*53a0*/  F2FP.SATFINITE.E4M3.F32.PACK_AB_MERGE_C R17, RZ, R62, RZ ;  /* 0x0000003eff11723e */ /* 0x001fe200048070ff */
[----:B------:R-:W-:Y:S01]  /*53b0*/  @!P3 STG.E.U8 desc[UR20][R8.64+0x8], R61 ;  /* 0x0000083d0800b986 */ /* 0x000fe2000c101114 */
[C---:B------:R-:W-:Y:S02]  /*53c0*/  ISETP.LT.OR P3, PT, R31.reuse, 0x11, !P1 ;  /* 0x000000111f00780c */ /* 0x040fe40004f61670 */
[----:B------:R-:W-:Y:S01]  /*53d0*/  F2FP.SATFINITE.E4M3.F32.PACK_AB_MERGE_C R13, RZ, R13, RZ ;  /* 0x0000000dff0d723e */ /* 0x000fe200048070ff */
[----:B------:R0:W-:Y:S01]  /*53e0*/  @!P2 STG.E.U8 desc[UR20][R8.64+0x9], R17 ;  /* 0x000009110800a986 */ /* 0x0001e2000c101114 */
[----:B------:R-:W-:-:S02]  /*53f0*/  ISETP.LT.OR P2, PT, R31, 0x12, !P1 ;  /* 0x000000121f00780c */ /* 0x000fc40004f41670 */
[----:B------:R-:W-:Y:S01]  /*5400*/  F2FP.SATFINITE.E4M3.F32.PACK_AB_MERGE_C R19, RZ, R20, RZ ;  /* 0x00000014ff13723e */ /* 0x000fe200048070ff */
[----:B------:R-:W-:Y:S01]  /*5410*/  @!P5 STG.E.U8 desc[UR20][R10.64+0x8], R59 ;  /* 0x0000083b0a00d986 */ /* 0x000fe2000c101114 */
[----:B-1----:R-:W-:Y:S02]  /*5420*/  F2FP.SATFINITE.E4M3.F32.PACK_AB_MERGE_C R15, RZ, R60, RZ ;  /* 0x0000003cff0f723e */ /* 0x002fe400048070ff */
[----:B------:R-:W-:-:S03]  /*5430*/  ISETP.LT.OR P5, PT, R31, 0x11, !P0 ;  /* 0x000000111f00780c */ /* 0x000fc600047a1670 */
[----:B------:R1:W-:Y:S01]  /*5440*/  @!P6 STG.E.U8 desc[UR20][R10.64+0x9], R15 ;  /* 0x0000090f0a00e986 */ /* 0x0003e2000c101114 */
[C---:B------:R-:W-:Y:S02]  /*5450*/  ISETP.LT.OR P6, PT, R31.reuse, 0x12, !P0 ;  /* 0x000000121f00780c */ /* 0x040fe400047c1670 */
[----:B0-----:R-:W-:Y:S01]  /*5460*/  F2FP.SATFINITE.E4M3.F32.PACK_AB_MERGE_C R17, RZ, R58, RZ ;  /* 0x0000003aff11723e */ /* 0x001fe200048070ff */
[----:B------:R-:W-:Y:S01]  /*5470*/  @!P3 STG.E.U8 desc[UR20][R8.64+0x10], R57 ;  /* 0x000010390800b986 */ /* 0x000fe2000c101114 */
[C---:B------:R-:W-:Y:S02]  /*5480*/  ISETP.LT.OR P3, PT, R31.reuse, 0x19, !P0 ;  /* 0x000000191f00780c */ /* 0x040fe40004761670 */
[C---:B------:R-:W-:Y:S01]  /*5490*/  ISETP.LT.OR P0, PT, R31.reuse, 0x1a, !P0 ;  /* 0x0000001a1f00780c */ /* 0x040fe20004701670 */
[----:B------:R0:W-:Y:S01]  /*54a0*/  @!P2 STG.E.U8 desc[UR20][R8.64+0x11], R17 ;  /* 0x000011110800a986 */ /* 0x0001e2000c101114 */
[C---:B------:R-:W-:Y:S02]  /*54b0*/  ISETP.LT.OR P2, PT, R31.reuse, 0x19, !P1 ;  /* 0x000000191f00780c */ /* 0x040fe40004f41670 */
[----:B------:R-:W-:Y:S01]  /*54c0*/  ISETP.LT.OR P1, PT, R31, 0x1a, !P1 ;  /* 0x0000001a1f00780c */ /* 0x000fe20004f21670 */
[----:B------:R2:W-:Y:S01]  /*54d0*/  @!P5 STG.E.U8 desc[UR20][R10.64+0x10], R23 ;  /* 0x000010170a00d986 */ /* 0x0005e2000c101114 */
[----:B-1----:R-:W-:-:S05]  /*54e0*/  F2FP.SATFINITE.E4M3.F32.PACK_AB_MERGE_C R15, RZ, R56, RZ ;  /* 0x00000038ff0f723e */ /* 0x002fca00048070ff */
[----:B------:R2:W-:Y:S01]  /*54f0*/  @!P6 STG.E.U8 desc[UR20][R10.64+0x11], R15 ;  /* 0x0000110f0a00e986 */ /* 0x0005e2000c101114 */
[----:B0-----:R-:W-:-:S03]  /*5500*/  F2FP.SATFINITE.E4M3.F32.PACK_AB_MERGE_C R17, RZ, R22, RZ ;  /* 0x00000016ff11723e */ /* 0x001fc600048070ff */
[----:B------:R2:W-:Y:S04]  /*5510*/  @!P2 STG.E.U8 desc[UR20][R8.64+0x18], R21 ;  /* 0x000018150800a986 */ /* 0x0005e8000c101114 */
[----:B------:R2:W-:Y:S04]  /*5520*/  @!P1 STG.E.U8 desc[UR20][R8.64+0x19], R17 ;  /* 0x0000191108009986 */ /* 0x0005e8000c101114 */
[----:B------:R2:W-:Y:S04]  /*5530*/  @!P3 STG.E.U8 desc[UR20][R10.64+0x18], R13 ;  /* 0x0000180d0a00b986 */ /* 0x0005e8000c101114 */
[----:B------:R2:W-:Y:S02]  /*5540*/  @!P0 STG.E.U8 desc[UR20][R10.64+0x19], R19 ;  /* 0x000019130a008986 */ /* 0x0005e4000c101114 */
.L_x_101:
[----:B------:R-:W-:Y:S05]  /*5550*/  BSYNC B0 ;  /* 0x0000000000007941 */ /* 0x000fea0003800000 */
.L_x_35:
[----:B------:R-:W-:Y:S01]  /*5560*/  ULDC UR6, c[0x0][0xc] ;  /* 0x0000030000067ab9 */ /* 0x000fe20000000800 */
[----:B------:R-:W-:Y:S01]  /*5570*/  ULDC UR7, c[0x0][0x10] ;  /* 0x0000040000077ab9 */ /* 0x000fe20000000800 */
[----:B0-2---:R-:W0:Y:S01]  /*5580*/  LDC R9, c[0x0][0x14] ;  /* 0x00000500ff097b82 */ /* 0x005e220000000800 */
[----:B------:R-:W-:Y:S01]  /*5590*/  UIMAD.WIDE.U32 UR6, UR6, UR7, URZ ;  /* 0x00000007060672a5 */ /* 0x000fe2000f8e003f */
[----:B-----5:R-:W-:Y:S01]  /*55a0*/  PRMT R8, RZ, 0x7610, R8 ;  /* 0x00007610ff087816 */ /* 0x020fe20000000008 */
[----:B------:R-:W-:Y:S02]  /*55b0*/  IMAD.MOV.U32 R16, RZ, RZ, -0x1 ;  /* 0xffffffffff107424 */ /* 0x000fe400078e00ff */
[----:B------:R-:W-:Y:S02]  /*55c0*/  IMAD.MOV.U32 R75, RZ, RZ, -0x1 ;  /* 0xffffffffff4b7424 */ /* 0x000fe400078e00ff */
[----:B0-----:R-:W-:-:S04]  /*55d0*/  IMAD.WIDE.U32 R4, R9, UR6, R4 ;  /* 0x0000000609047c25 */ /* 0x001fc8000f8e0004 */
[----:B------:R-:W-:Y:S01]  /*55e0*/  IMAD R9, R9, UR7, RZ ;  /* 0x0000000709097c24 */ /* 0x000fe2000f8e02ff */
[----:B------:R-:W-:Y:S02]  /*55f0*/  ULDC.64 UR6, c[0x0][0x650] ;  /* 0x0001940000067ab9 */ /* 0x000fe40000000a00 */
[----:B------:R-:W-:Y:S01]  /*5600*/  ISETP.GE.U32.AND P0, PT, R4, UR6, PT ;  /* 0x0000000604007c0c */ /* 0x000fe2000bf06070 */
[----:B------:R-:W-:-:S05]  /*5610*/  IMAD.IADD R5, R5, 0x1, R9 ;  /* 0x0000000105057824 */ /* 0x000fca00078e0209 */
[----:B------:R-:W-:-:S13]  /*5620*/  ISETP.GE.U32.AND.EX P0, PT, R5, UR7, PT, P0 ;  /* 0x0000000705007c0c */ /* 0x000fda000bf06100 */
[----:B------:R-:W-:Y:S05]  /*5630*/  @P0 BRA `(.L_x_102) ;  /* 0x0000000400600947 */ /* 0x000fea0003800000 */
[----:B------:R-:W0:Y:S01]  /*5640*/  S2R R22, SR_CTAID.X ;  /* 0x0000000000167919 */ /* 0x000e220000002500 */
[----:B------:R-:W2:Y:S01]  /*5650*/  LDC.64 R16, c[0x0][0x628] ;  /* 0x00018a00ff107b82 */ /* 0x000ea20000000a00 */
[----:B------:R-:W-:Y:S01]  /*5660*/  ULDC UR6, c[0x0][0x150] ;  /* 0x0000540000067ab9 */ /* 0x000fe20000000800 */
[----:B-1-34-:R-:W-:Y:S01]  /*5670*/  IMAD.MOV.U32 R14, RZ, RZ, R4 ;  /* 0x000000ffff0e7224 */ /* 0x01afe200078e0004 */
[----:B------:R-:W1:Y:S01]  /*5680*/  S2R R24, SR_CTAID.Y ;  /* 0x0000000000187919 */ /* 0x000e620000002600 */
[----:B------:R-:W-:-:S04]  /*5690*/  IMAD.MOV.U32 R15, RZ, RZ, R5 ;  /* 0x000000ffff0f7224 */ /* 0x000fc800078e0005 */
[----:B------:R-:W3:Y:S08]  /*56a0*/  LDC R25, c[0x0][0x144] ;  /* 0x00005100ff197b82 */ /* 0x000ef00000000800 */
[----:B------:R-:W4:Y:S08]  /*56b0*/  LDC R18, c[0x0][0x630] ;  /* 0x00018c00ff127b82 */ /* 0x000f300000000800 */
[----:B------:R-:W1:Y:S01]  /*56c0*/  LDC.64 R20, c[0x0][0x620] ;  /* 0x00018800ff147b82 */ /* 0x000e620000000a00 */
[----:B--2---:R-:W-:-:S04]  /*56d0*/  ISETP.NE.U32.AND P0, PT, R16, RZ, PT ;  /* 0x000000ff1000720c */ /* 0x004fc80003f05070 */
[----:B------:R-:W-:Y:S02]  /*56e0*/  ISETP.NE.AND.EX P0, PT, R17, RZ, PT, P0 ;  /* 0x000000ff1100720c */ /* 0x000fe40003f05300 */
[----:B0-----:R-:W-:-:S05]  /*56f0*/  I2FP.F32.U32 R8, R22 ;  /* 0x0000001600087245 */ /* 0x001fca0000201000 */
[----:B------:R-:W-:-:S04]  /*5700*/  FMUL R8, R8, UR6 ;  /* 0x0000000608087c20 */ /* 0x000fc80008400000 */
[----:B------:R0:W2:Y:S02]  /*5710*/  F2I.U32.TRUNC.NTZ R23, R8 ;  /* 0x0000000800177305 */ /* 0x0000a4000020f000 */
[----:B---34-:R-:W-:Y:S05]  /*5720*/  @!P0 BRA `(.L_x_103) ;  /* 0x0000000000288947 */ /* 0x018fea0003800000 */
[----:B------:R-:W3:Y:S02]  /*5730*/  LDC R9, c[0x0][0x634] ;  /* 0x00018d00ff097b82 */ /* 0x000ee40000000800 */
[----:B---3--:R-:W-:-:S05]  /*5740*/  IADD3 R13, P0, R4, R9, RZ ;  /* 0x00000009040d7210 */ /* 0x008fca0007f1e0ff */
[----:B------:R-:W-:-:S04]  /*5750*/  IMAD.X R19, RZ, RZ, R5, P0 ;  /* 0x000000ffff137224 */ /* 0x000fc800000e0605 */
[----:B0-----:R-:W-:-:S04]  /*5760*/  IMAD.WIDE.U32 R8, R19, R16, RZ ;  /* 0x0000001013087225 */ /* 0x001fc800078e00ff */
[----:B------:R-:W-:-:S04]  /*5770*/  IMAD.WIDE.U32 R10, P0, R13, R17, R8 ;  /* 0x000000110d0a7225 */ /* 0x000fc80007800008 */
[----:B------:R-:W-:-:S04]  /*5780*/  IMAD.WIDE.U32 R8, R13, R16, RZ ;  /* 0x000000100d087225 */ /* 0x000fc800078e00ff */
[----:B------:R-:W-:Y:S01]  /*5790*/  IMAD.X R15, RZ, RZ, RZ, P0 ;  /* 0x000000ffff0f7224 */ /* 0x000fe200000e06ff */
[----:B------:R-:W-:Y:S01]  /*57a0*/  IADD3 RZ, P0, R9, R10, RZ ;  /* 0x0000000a09ff7210 */ /* 0x000fe20007f1e0ff */
[----:B------:R-:W-:-:S04]  /*57b0*/  IMAD.MOV.U32 R14, RZ, RZ, R11 ;  /* 0x000000ffff0e7224 */ /* 0x000fc800078e000b */
[----:B------:R-:W-:-:S08]  /*57c0*/  IMAD.WIDE.U32.X R14, R19, R17, R14, P0 ;  /* 0x00000011130e7225 */ /* 0x000fd000000e040e */
.L_x_103:
[----:B------:R-:W3:Y:S01]  /*57d0*/  LDC.64 R30, c[0x0][0x640] ;  /* 0x00019000ff1e7b82 */ /* 0x000ee20000000a00 */
[-C--:B------:R-:W-:Y:S01]  /*57e0*/  SHF.R.U64 R75, R14, R18.reuse, R15 ;  /* 0x000000120e4b7219 */ /* 0x080fe2000000120f */
[----:B--2---:R-:W-:Y:S01]  /*57f0*/  IMAD.MOV R23, RZ, RZ, -R23 ;  /* 0x000000ffff177224 */ /* 0x004fe200078e0a17 */
[----:B0-----:R-:W-:Y:S01]  /*5800*/  SHF.R.U32.HI R8, RZ, R18, R15 ;  /* 0x00000012ff087219 */ /* 0x001fe2000001160f */
[----:B------:R-:W-:Y:S01]  /*5810*/  ULDC UR6, c[0x0][0x154] ;  /* 0x0000550000067ab9 */ /* 0x000fe20000000800 */
[----:B------:R-:W-:Y:S01]  /*5820*/  IADD3 R11, P0, RZ, -R75, RZ ;  /* 0x8000004bff0b7210 */ /* 0x000fe20007f1e0ff */
[----:B------:R-:W-:Y:S02]  /*5830*/  IMAD R23, R25, R23, R22 ;  /* 0x0000001719177224 */ /* 0x000fe400078e0216 */
[----:B------:R-:W0:Y:S01]  /*5840*/  LDC R14, c[0x0][0x618] ;  /* 0x00018600ff0e7b82 */ /* 0x000e220000000800 */
[----:B------:R-:W-:Y:S02]  /*5850*/  IMAD.MOV.U32 R13, RZ, RZ, 0x1 ;  /* 0x00000001ff0d7424 */ /* 0x000fe400078e00ff */
[----:B------:R-:W-:-:S04]  /*5860*/  IMAD.X R9, RZ, RZ, ~R8, P0 ;  /* 0x000000ffff097224 */ /* 0x000fc800000e0e08 */
[-C--:B-1----:R-:W-:Y:S01]  /*5870*/  IMAD R10, R9, R20.reuse, RZ ;  /* 0x00000014090a7224 */ /* 0x082fe200078e02ff */
[----:B------:R-:W1:Y:S01]  /*5880*/  LDC R26, c[0x0][0x608] ;  /* 0x00018200ff1a7b82 */ /* 0x000e620000000800 */
[----:B------:R-:W-:-:S04]  /*5890*/  IMAD.WIDE.U32 R8, R11, R20, R4 ;  /* 0x000000140b087225 */ /* 0x000fc800078e0004 */
[----:B------:R-:W-:Y:S01]  /*58a0*/  IMAD R11, R11, R21, R10 ;  /* 0x000000150b0b7224 */ /* 0x000fe200078e020a */
[----:B------:R-:W-:Y:S02]  /*58b0*/  I2FP.F32.U32 R10, R24 ;  /* 0x00000018000a7245 */ /* 0x000fe40000201000 */
[----:B------:R-:W2:Y:S01]  /*58c0*/  LDC R28, c[0x0][0x658] ;  /* 0x00019600ff1c7b82 */ /* 0x000ea20000000800 */
[----:B------:R-:W-:Y:S01]  /*58d0*/  IMAD.IADD R9, R9, 0x1, R11 ;  /* 0x0000000109097824 */ /* 0x000fe200078e020b */
[----:B---3--:R-:W-:Y:S01]  /*58e0*/  ISETP.NE.U32.AND P0, PT, R30, RZ, PT ;  /* 0x000000ff1e00720c */ /* 0x008fe20003f05070 */
[----:B------:R-:W-:Y:S01]  /*58f0*/  FMUL R10, R10, UR6 ;  /* 0x000000060a0a7c20 */ /* 0x000fe20008400000 */
[----:B------:R-:W-:Y:S02]  /*5900*/  IMAD.MOV.U32 R11, RZ, RZ, -0x1 ;  /* 0xffffffffff0b7424 */ /* 0x000fe400078e00ff */
[----:B------:R-:W-:Y:S01]  /*5910*/  ISETP.NE.AND.EX P0, PT, R31, RZ, PT, P0 ;  /* 0x000000ff1f00720c */ /* 0x000fe20003f05300 */
[----:B------:R3:W4:Y:S01]  /*5920*/  F2I.U32.TRUNC.NTZ R19, R10 ;  /* 0x0000000a00137305 */ /* 0x000722000020f000 */
[----:B------:R-:W3:Y:S01]  /*5930*/  LDC R21, c[0x0][0x148] ;  /* 0x00005200ff157b82 */ /* 0x000ee20000000800 */
[----:B0-----:R-:W-:-:S02]  /*5940*/  SHF.R.U64 R18, R8, R14, R9 ;  /* 0x0000000e08127219 */ /* 0x001fc40000001209 */
[----:B------:R-:W-:-:S05]  /*5950*/  SHF.R.U32.HI R9, RZ, R14, R9 ;  /* 0x0000000eff097219 */ /* 0x000fca0000011609 */
[----:B------:R-:W0:Y:S01]  /*5960*/  LDC R22, c[0x0][0x600] ;  /* 0x00018000ff167b82 */ /* 0x000e220000000800 */
[-CC-:B-1----:R-:W-:Y:S02]  /*5970*/  SHF.R.U64 R16, R18, R26.reuse, R9.reuse ;  /* 0x0000001a12107219 */ /* 0x182fe40000001209 */
[----:B------:R-:W-:-:S05]  /*5980*/  SHF.R.U32.HI R9, RZ, R26, R9 ;  /* 0x0000001aff097219 */ /* 0x000fca0000011609 */
[----:B------:R-:W1:Y:S01]  /*5990*/  LDC R27, c[0x0][0x648] ;  /* 0x00019200ff1b7b82 */ /* 0x000e620000000800 */
[-CC-:B--2---:R-:W-:Y:S02]  /*59a0*/  SHF.R.U64 R20, R16, R28.reuse, R9.reuse ;  /* 0x0000001c10147219 */ /* 0x184fe40000001209 */
[-C--:B------:R-:W-:Y:S02]  /*59b0*/  SHF.L.U32 R11, R11, R28.reuse, RZ ;  /* 0x0000001c0b0b7219 */ /* 0x080fe400000006ff */
[-C--:B------:R-:W-:Y:S01]  /*59c0*/  SHF.R.U32.HI R9, RZ, R28.reuse, R9 ;  /* 0x0000001cff097219 */ /* 0x080fe20000011609 */
[----:B------:R-:W-:Y:S01]  /*59d0*/  IMAD.MOV.U32 R8, RZ, RZ, R20 ;  /* 0x000000ffff087224 */ /* 0x000fe200078e0014 */
[----:B------:R-:W-:Y:S01]  /*59e0*/  SHF.L.U32 R28, R13, R28, RZ ;  /* 0x0000001c0d1c7219 */ /* 0x000fe200000006ff */
[----:B------:R-:W2:Y:S01]  /*59f0*/  LDC R29, c[0x0][0x638] ;  /* 0x00018e00ff1d7b82 */ /* 0x000ea20000000800 */
[----:B------:R-:W-:-:S07]  /*5a00*/  LOP3.LUT R25, RZ, R11, RZ, 0x33, !PT ;  /* 0x0000000bff197212 */ /* 0x000fce00078e33ff */
[----:B------:R-:W0:Y:S01]  /*5a10*/  LDC R32, c[0x0][0x610] ;  /* 0x00018400ff207b82 */ /* 0x000e220000000800 */
[----:B----4-:R-:W-:Y:S05]  /*5a20*/  @!P0 BRA `(.L_x_104) ;  /* 0x0000000000288947 */ /* 0x010fea0003800000 */
[----:B------:R-:W4:Y:S02]  /*5a30*/  LDC R13, c[0x0][0x64c] ;  /* 0x00019300ff0d7b82 */ /* 0x000f240000000800 */
[----:B----4-:R-:W-:-:S05]  /*5a40*/  IADD3 R13, P0, R20, R13, RZ ;  /* 0x0000000d140d7210 */ /* 0x010fca0007f1e0ff */
[----:B------:R-:W-:-:S04]  /*5a50*/  IMAD.X R17, RZ, RZ, R9, P0 ;  /* 0x000000ffff117224 */ /* 0x000fc800000e0609 */
[----:B------:R-:W-:-:S04]  /*5a60*/  IMAD.WIDE.U32 R8, R17, R30, RZ ;  /* 0x0000001e11087225 */ /* 0x000fc800078e00ff */
[----:B---3--:R-:W-:-:S04]  /*5a70*/  IMAD.WIDE.U32 R10, P0, R13, R31, R8 ;  /* 0x0000001f0d0a7225 */ /* 0x008fc80007800008 */
[----:B------:R-:W-:-:S04]  /*5a80*/  IMAD.WIDE.U32 R8, R13, R30, RZ ;  /* 0x0000001e0d087225 */ /* 0x000fc800078e00ff */
[----:B------:R-:W-:Y:S01]  /*5a90*/  IMAD.X R15, RZ, RZ, RZ, P0 ;  /* 0x000000ffff0f7224 */ /* 0x000fe200000e06ff */
[----:B------:R-:W-:Y:S01]  /*5aa0*/  IADD3 RZ, P0, R9, R10, RZ ;  /* 0x0000000a09ff7210 */ /* 0x000fe20007f1e0ff */
[----:B------:R-:W-:-:S04]  /*5ab0*/  IMAD.MOV.U32 R14, RZ, RZ, R11 ;  /* 0x000000ffff0e7224 */ /* 0x000fc800078e000b */
[----:B------:R-:W-:-:S08]  /*5ac0*/  IMAD.WIDE.U32.X R8, R17, R31, R14, P0 ;  /* 0x0000001f11087225 */ /* 0x000fd000000e040e */
.L_x_104:
[----:B-1----:R-:W-:Y:S01]  /*5ad0*/  SHF.R.U64 R8, R8, R27, R9 ;  /* 0x0000001b08087219 */ /* 0x002fe20000001209 */
[----:B0-----:R-:W-:Y:S01]  /*5ae0*/  VIADD R13, R22, 0xffffffff ;  /* 0xffffffff160d7836 */ /* 0x001fe20000000000 */
[----:B------:R-:W-:Y:S01]  /*5af0*/  LOP3.LUT R11, R16, R25, RZ, 0xc0, !PT ;  /* 0x00000019100b7212 */ /* 0x000fe200078ec0ff */
[----:B------:R-:W-:Y:S02]  /*5b00*/  IMAD.MOV R19, RZ, RZ, -R19 ;  /* 0x000000ffff137224 */ /* 0x000fe400078e0a13 */
[----:B------:R-:W-:Y:S02]  /*5b10*/  IMAD.MOV R9, RZ, RZ, -R8 ;  /* 0x000000ffff097224 */ /* 0x000fe400078e0a08 */
[----:B------:R-:W-:Y:S01]  /*5b20*/  IMAD R30, R28, R8, R11 ;  /* 0x000000081c1e7224 */ /* 0x000fe200078e020b */
[----:B------:R-:W-:Y:S01]  /*5b30*/  LOP3.LUT R11, R18, R13, RZ, 0xc0, !PT ;  /* 0x0000000d120b7212 */ /* 0x000fe200078ec0ff */
[----:B---3--:R-:W-:Y:S02]  /*5b40*/  @P4 IMAD R23, R21, R19, R24 ;  /* 0x0000001315174224 */ /* 0x008fe400078e0218 */
[----:B--2---:R-:W-:-:S02]  /*5b50*/  IMAD R8, R9, R29, R20 ;  /* 0x0000001d09087224 */ /* 0x004fc400078e0214 */
[----:B------:R-:W-:Y:S02]  /*5b60*/  IMAD R30, R30, R32, R23 ;  /* 0x000000201e1e7224 */ /* 0x000fe400078e0217 */
[----:B------:R-:W-:Y:S02]  /*5b70*/  IMAD R9, R8, R22, R11 ;  /* 0x0000001608097224 */ /* 0x000fe400078e020b */
[----:B------:R-:W-:-:S03]  /*5b80*/  IMAD.MOV.U32 R10, RZ, RZ, 0x1 ;  /* 0x00000001ff0a7424 */ /* 0x000fc600078e00ff */
[----:B------:R-:W-:Y:S02]  /*5b90*/  SEL R16, R9, R30, !P4 ;  /* 0x0000001e09107207 */ /* 0x000fe40006000000 */
[----:B------:R-:W-:Y:S02]  /*5ba0*/  PRMT R8, R10, 0x7610, R8 ;  /* 0x000076100a087816 */ /* 0x000fe40000000008 */
[----:B------:R-:W-:-:S07]  /*5bb0*/  SEL R30, R30, R9, !P4 ;  /* 0x000000091e1e7207 */ /* 0x000fce0006000000 */
.L_x_102:
[----:B------:R-:W-:Y:S01]  /*5bc0*/  UIADD3 UR5, UR9, UR5, URZ ;  /* 0x0000000509057290 */ /* 0x000fe2000fffe03f */
[----:B------:R-:W-:Y:S01]  /*5bd0*/  LOP3.LUT P0, RZ, R8, 0xff, RZ, 0xc0, !PT ;  /* 0x000000ff08ff7812 */ /* 0x000fe2000780c0ff */
[----:B-1-34-:R-:W-:Y:S02]  /*5be0*/  IMAD.MOV.U32 R15, RZ, RZ, R30 ;  /* 0x000000ffff0f7224 */ /* 0x01afe400078e001e */
[----:B------:R-:W-:Y:S02]  /*5bf0*/  USHF.R.U32.HI UR6, URZ, 0x2, UR5 ;  /* 0x000000023f067899 */ /* 0x000fe40008011605 */
[----:B------:R-:W-:Y:S02]  /*5c00*/  UISETP.GT.U32.AND UP1, UPT, UR5, 0x3, UPT ;  /* 0x000000030500788c */ /* 0x000fe4000bf24070 */
[----:B------:R-:W-:Y:S02]  /*5c10*/  ULOP3.LUT UR6, UR6, 0x1, URZ, 0xc0, !UPT ;  /* 0x0000000106067892 */ /* 0x000fe4000f8ec03f */
[----:B------:R-:W-:-:S02]  /*5c20*/  UISETP.LT.U32.AND UP1, UPT, UR9, 0x4, UP1 ;  /* 0x000000040900788c */ /* 0x000fc40008f21070 */
[----:B------:R-:W-:Y:S02]  /*5c30*/  UISETP.NE.U32.AND UP0, UPT, UR6, 0x1, UPT ;  /* 0x000000010600788c */ /* 0x000fe4000bf05070 */
[----:B------:R-:W-:Y:S02]  /*5c40*/  USEL UR7, URZ, 0x1, !UP1 ;  /* 0x000000013f077887 */ /* 0x000fe4000c800000 */
[----:B------:R-:W-:Y:S02]  /*5c50*/  UISETP.GT.U32.AND UP0, UPT, UR9, 0x3, !UP0 ;  /* 0x000000030900788c */ /* 0x000fe4000c704070 */
[----:B------:R-:W-:Y:S02]  /*5c60*/  ULOP3.LUT UR5, UR5, 0x3, URZ, 0xc0, !UPT ;  /* 0x0000000305057892 */ /* 0x000fe4000f8ec03f */
[----:B------:R-:W-:-:S04]  /*5c70*/  USEL UR6, URZ, 0x1, !UP0 ;  /* 0x000000013f067887 */ /* 0x000fc8000c000000 */
[----:B------:R-:W-:Y:S01]  /*5c80*/  ULOP3.LUT UR4, UR6, UR4, UR7, 0x96, !UPT ;  /* 0x0000000406047292 */ /* 0x000fe2000f8e9607 */
[----:B------:R-:W-:Y:S11]  /*5c90*/  @P0 BRA `(.L_x_105) ;  /* 0xffffffb400480947 */ /* 0x000ff6000383ffff */
[----:B------:R-:W-:Y:S05]  /*5ca0*/  EXIT ;  /* 0x000000000000794d */ /* 0x000fea0003800000 */
.L_x_7:
[----:B0-----:R-:W-:Y:S01]  /*5cb0*/  ULDC.64 UR4, c[0x0][0x650] ;  /* 0x0001940000047ab9 */ /* 0x001fe20000000a00 */
        /* <DEDUP_REMOVED lines=25> */
.L_x_107:
[----:B------:R-:W0:Y:S01]  /*5e50*/  LDC.64 R28, c[0x0][0x640] ;  /* 0x00019000ff1c7b82 */ /* 0x000e220000000a00 */
[-CC-:B------:R-:W-:Y:S01]  /*5e60*/  SHF.R.U64 R21, R16, R6.reuse, R17.reuse ;  /* 0x0000000610157219 */ /* 0x180fe20000001211 */
[----:B------:R-:W-:Y:S01]  /*5e70*/  IMAD.MOV.U32 R31, RZ, RZ, 0x1 ;  /* 0x00000001ff1f7424 */ /* 0x000fe200078e00ff */
[----:B------:R-:W-:Y:S02]  /*5e80*/  SHF.R.U32.HI R3, RZ, R6, R17 ;  /* 0x00000006ff037219 */ /* 0x000fe40000011611 */
[----:B------:R-:W-:-:S03]  /*5e90*/  IADD3 R15, P0, RZ, -R21, RZ ;  /* 0x80000015ff0f7210 */ /* 0x000fc60007f1e0ff */
[----:B------:R-:W1:Y:S02]  /*5ea0*/  LDC R14, c[0x0][0x618] ;  /* 0x00018600ff0e7b82 */ /* 0x000e640000000800 */
[----:B------:R-:W-:Y:S02]  /*5eb0*/  IMAD.X R3, RZ, RZ, ~R3, P0 ;  /* 0x000000ffff037224 */ /* 0x000fe400000e0e03 */
[----:B------:R-:W-:-:S04]  /*5ec0*/  IMAD.WIDE.U32 R12, R15, R22, R4 ;  /* 0x000000160f0c7225 */ /* 0x000fc800078e0004 */
[----:B------:R-:W2:Y:S01]  /*5ed0*/  LDC R16, c[0x0][0x608] ;  /* 0x00018200ff107b82 */ /* 0x000ea20000000800 */
[----:B------:R-:W-:-:S04]  /*5ee0*/  IMAD R6, R3, R22, RZ ;  /* 0x0000001603067224 */ /* 0x000fc800078e02ff */
[----:B------:R-:W-:-:S03]  /*5ef0*/  IMAD R3, R15, R23, R6 ;  /* 0x000000170f037224 */ /* 0x000fc600078e0206 */
[----:B------:R-:W3:Y:S01]  /*5f00*/  LDC R26, c[0x0][0x658] ;  /* 0x00019600ff1a7b82 */ /* 0x000ee20000000800 */
[----:B------:R-:W-:Y:S01]  /*5f10*/  IMAD.IADD R3, R13, 0x1, R3 ;  /* 0x000000010d037824 */ /* 0x000fe200078e0203 */
[----:B0-----:R-:W-:Y:S01]  /*5f20*/  ISETP.NE.U32.AND P0, PT, R28, RZ, PT ;  /* 0x000000ff1c00720c */ /* 0x001fe20003f05070 */
[----:B------:R-:W-:-:S03]  /*5f30*/  IMAD.MOV.U32 R13, RZ, RZ, -0x1 ;  /* 0xffffffffff0d7424 */ /* 0x000fc600078e00ff */
        /* <DEDUP_REMOVED lines=25> */
.L_x_108:
[----:B-1----:R-:W-:Y:S01]  /*60d0*/  SHF.R.U64 R6, R12, R25, R13 ;  /* 0x000000190c067219 */ /* 0x002fe2000000120d */
[----:B0-----:R-:W-:Y:S01]  /*60e0*/  VIADD R13, R24, 0xffffffff ;  /* 0xffffffff180d7836 */ /* 0x001fe20000000000 */
[----:B------:R-:W-:Y:S01]  /*60f0*/  SHF.L.U32 R9, R31, R26, RZ ;  /* 0x0000001a1f097219 */ /* 0x000fe200000006ff */
[----:B------:R-:W-:Y:S01]  /*6100*/  @P4 IMAD R10, R11, R20, R8 ;  /* 0x000000140b0a4224 */ /* 0x000fe200078e0208 */
[----:B------:R-:W-:Y:S01]  /*6110*/  LOP3.LUT R3, R22, R33, RZ, 0xc0, !PT ;  /* 0x0000002116037212 */ /* 0x000fe200078ec0ff */
[----:B------:R-:W-:Y:S01]  /*6120*/  IMAD.MOV R12, RZ, RZ, -R6 ;  /* 0x000000ffff0c7224 */ /* 0x000fe200078e0a06 */
[----:B------:R-:W-:Y:S01]  /*6130*/  LOP3.LUT R18, R18, R13, RZ, 0xc0, !PT ;  /* 0x0000000d12127212 */ /* 0x000fe200078ec0ff */
[----:B------:R-:W-:Y:S02]  /*6140*/  IMAD.MOV.U32 R16, RZ, RZ, R21 ;  /* 0x000000ffff107224 */ /* 0x000fe400078e0015 */
[----:B------:R-:W-:Y:S02]  /*6150*/  IMAD R9, R9, R6, R3 ;  /* 0x0000000609097224 */ /* 0x000fe400078e0203 */
[----:B--2---:R-:W-:-:S02]  /*6160*/  IMAD R3, R12, R27, R23 ;  /* 0x0000001b0c037224 */ /* 0x004fc400078e0217 */
[----:B---3--:R-:W-:Y:S02]  /*6170*/  IMAD R10, R9, R30, R10 ;  /* 0x0000001e090a7224 */ /* 0x008fe400078e020a */
[----:B------:R-:W-:Y:S02]  /*6180*/  IMAD.MOV.U32 R6, RZ, RZ, 0x1 ;  /* 0x00000001ff067424 */ /* 0x000fe400078e00ff */
[----:B------:R-:W-:-:S03]  /*6190*/  IMAD R9, R3, R24, R18 ;  /* 0x0000001803097224 */ /* 0x000fc600078e0212 */
[----:B------:R-:W-:Y:S02]  /*61a0*/  PRMT R3, R6, 0x7610, R3 ;  /* 0x0000761006037816 */ /* 0x000fe40000000003 */
[----:B------:R-:W-:Y:S02]  /*61b0*/  SEL R6, R9, R10, !P4 ;  /* 0x0000000a09067207 */ /* 0x000fe40006000000 */
[----:B------:R-:W-:-:S07]  /*61c0*/  SEL R18, R10, R9, !P4 ;  /* 0x000000090a127207 */ /* 0x000fce0006000000 */
.L_x_106:
[----:B------:R-:W-:-:S08]  /*61d0*/  NOP ;  /* 0x0000000000007918 */ /* 0x000fd00000000000 */
[----:B------:R-:W0:-:S00]  /*61e0*/  USETMAXREG.DEALLOC.CTAPOOL 0x28 ;  /* 0x00000028000079c8 */ /* 0x000e0000080e0500 */
[----:B0-----:R-:W-:-:S13]  /*61f0*/  ISETP.NE.AND P0, PT, R7, RZ, PT ;  /* 0x000000ff0700720c */ /* 0x001fda0003f05270 */
[----:B------:R-:W-:Y:S05]  /*6200*/  @P0 EXIT ;  /* 0x000000000000094d */ /* 0x000fea0003800000 */
[----:B------:R-:W-:Y:S01]  /*6210*/  LOP3.LUT P0, RZ, R3, 0xff, RZ, 0xc0, !PT ;  /* 0x000000ff03ff7812 */ /* 0x000fe2000780c0ff */
[----:B------:R-:W-:Y:S02]  /*6220*/  IMAD.MOV.U32 R15, RZ, RZ, 0x1 ;  /* 0x00000001ff0f7424 */ /* 0x000fe400078e00ff */
[----:B------:R-:W-:-:S10]  /*6230*/  IMAD.MOV.U32 R14, RZ, RZ, RZ ;  /* 0x000000ffff0e7224 */ /* 0x000fd400078e00ff */
[----:B------:R-:W-:Y:S05]  /*6240*/  @!P0 BRA `(.L_x_109) ;  /* 0x0000000c00708947 */ /* 0x000fea0003800000 */
[----:B------:R-:W0:Y:S01]  /*6250*/  LDC R3, c[0x0][0x28c] ;  /* 0x0000a300ff037b82 */ /* 0x000e220000000800 */
[----:B------:R-:W1:Y:S01]  /*6260*/  S2R R10, SR_CgaCtaId ;  /* 0x00000000000a7919 */ /* 0x000e620000008800 */
[----:B------:R-:W-:Y:S01]  /*6270*/  ULDC UR5, c[0x0][0x658] ;  /* 0x0001960000057ab9 */ /* 0x000fe20000000800 */
[----:B------:R-:W-:Y:S01]  /*6280*/  UMOV UR7, 0xffffffff ;  /* 0xffffffff00077882 */ /* 0x000fe20000000000 */
[----:B------:R-:W-:Y:S01]  /*6290*/  ULDC UR6, c[0x0][0xc] ;  /* 0x0000030000067ab9 */ /* 0x000fe20000000800 */
[----:B------:R-:W-:Y:S01]  /*62a0*/  USHF.L.U32 UR9, UR7, UR5, URZ ;  /* 0x0000000507097299 */ /* 0x000fe2000800063f */
[----:B------:R-:W-:Y:S01]  /*62b0*/  BSSY B0, `(.L_x_109) ;  /* 0x00000d5000007945 */ /* 0x000fe20003800000 */
[----:B------:R-:W-:Y:S01]  /*62c0*/  UMOV UR8, 0x1 ;  /* 0x0000000100087882 */ /* 0x000fe20000000000 */
[----:B------:R-:W-:Y:S01]  /*62d0*/  ULDC UR7, c[0x0][0x10] ;  /* 0x0000040000077ab9 */ /* 0x000fe20000000800 */
[----:B------:R-:W-:Y:S01]  /*62e0*/  USHF.L.U32 UR5, UR8, UR5, URZ ;  /* 0x0000000508057299 */ /* 0x000fe2000800063f */
[----:B------:R-:W-:Y:S01]  /*62f0*/  IMAD.MOV.U32 R12, RZ, RZ, 0x1 ;  /* 0x00000001ff0c7424 */ /* 0x000fe200078e00ff */
[----:B------:R-:W-:Y:S01]  /*6300*/  UIMAD.WIDE.U32 UR6, UR6, UR7, URZ ;  /* 0x00000007060672a5 */ /* 0x000fe2000f8e003f */
[----:B------:R-:W-:Y:S01]  /*6310*/  LOP3.LUT R17, R2, 0x2, RZ, 0xfc, !PT ;  /* 0x0000000202117812 */ /* 0x000fe200078efcff */
[----:B------:R-:W-:Y:S01]  /*6320*/  ULDC UR8, c[0x0][0x14] ;  /* 0x0000050000087ab9 */ /* 0x000fe20000000800 */
[----:B------:R-:W-:Y:S01]  /*6330*/  IMAD.MOV.U32 R15, RZ, RZ, 0x1 ;  /* 0x00000001ff0f7424 */ /* 0x000fe200078e00ff */
[----:B------:R-:W-:Y:S01]  /*6340*/  UIMAD.WIDE.U32 UR30, UR6, UR8, URZ ;  /* 0x00000008061e72a5 */ /* 0x000fe2000f8e003f */
[----:B------:R-:W-:Y:S01]  /*6350*/  IMAD.MOV.U32 R14, RZ, RZ, RZ ;  /* 0x000000ffff0e7224 */ /* 0x000fe200078e00ff */
[----:B------:R-:W-:Y:S01]  /*6360*/  UIMAD UR7, UR7, UR8, URZ ;  /* 0x00000008070772a4 */ /* 0x000fe2000f8e023f */
[----:B------:R-:W-:Y:S01]  /*6370*/  ULDC UR4, c[0x0][0x600] ;  /* 0x0001800000047ab9 */ /* 0x000fe20000000800 */
[----:B------:R-:W-:-:S02]  /*6380*/  ULOP3.LUT UR6, URZ, UR9, URZ, 0x33, !UPT ;  /* 0x000000093f067292 */ /* 0x000fc4000f8e333f */
[----:B------:R-:W-:Y:S01]  /*6390*/  UIADD3 UR4, UR4, -0x1, URZ ;  /* 0xffffffff04047890 */ /* 0x000fe2000fffe03f */
[----:B0-----:R-:W-:Y:S01]  /*63a0*/  VIADD R3, R3, 0xff ;  /* 0x000000ff03037836 */ /* 0x001fe20000000000 */
[----:B------:R-:W-:Y:S01]  /*63b0*/  UIADD3 UR7, UR31, UR7, URZ ;  /* 0x000000071f077290 */ /* 0x000fe2000fffe03f */
[----:B------:R-:W-:-:S03]  /*63c0*/  ULDC.64 UR38, c[0x0][0x198] ;  /* 0x0000660000267ab9 */ /* 0x000fc60000000a00 */
[----:B------:R-:W-:-:S04]  /*63d0*/  SHF.R.S32.HI R8, RZ, 0x1f, R3 ;  /* 0x0000001fff087819 */ /* 0x000fc80000011403 */
[----:B------:R-:W-:Y:S01]  /*63e0*/  LEA.HI R8, R8, R3, RZ, 0x8 ;  /* 0x0000000308087211 */ /* 0x000fe200078f40ff */
[C---:B-1----:R-:W-:Y:S02]  /*63f0*/  IMAD.SHL.U32 R11, R10.reuse, 0x10, RZ ;  /* 0x000000100a0b7824 */ /* 0x042fe400078e00ff */
[----:B------:R-:W-:Y:S01]  /*6400*/  IMAD.SHL.U32 R10, R10, 0x800, RZ ;  /* 0x000008000a0a7824 */ /* 0x000fe200078e00ff */
[----:B------:R-:W-:Y:S02]  /*6410*/  SHF.R.S32.HI R13, RZ, 0x8, R8 ;  /* 0x00000008ff0d7819 */ /* 0x000fe40000011408 */
[----:B------:R-:W-:Y:S02]  /*6420*/  LOP3.LUT R11, R11, 0x10, RZ, 0xc0, !PT ;  /* 0x000000100b0b7812 */ /* 0x000fe400078ec0ff */
[----:B------:R-:W-:Y:S01]  /*6430*/  LOP3.LUT R10, R10, 0x800, RZ, 0xc0, !PT ;  /* 0x000008000a0a7812 */ /* 0x000fe200078ec0ff */
[----:B------:R-:W-:-:S07]  /*6440*/  VIADD R3, R13, 0x1 ;  /* 0x000000010d037836 */ /* 0x000fce0000000000 */
.L_x_120:
[----:B------:R-:W-:-:S03]  /*6450*/  UMOV UR8, 0xffffffff ;  /* 0xffffffff00087882 */ /* 0x000fc60000000000 */
[----:B------:R-:W-:Y:S05]  /*6460*/  BRA.DIV UR8, `(.L_x_110) ;  /* 0x0000000e08d87947 */ /* 0x000fea000b800000 */
[----:B------:R-:W-:-:S13]  /*6470*/  ELECT P0, URZ, PT ;  /* 0x00000000003f782f */ /* 0x000fda0003800000 */
.L_x_131:
[----:B------:R-:W0:Y:S01]  /*6480*/  LDC R7, c[0x0][0x28c] ;  /* 0x0000a300ff077b82 */ /* 0x000e220000000800 */
[----:B------:R-:W-:Y:S01]  /*6490*/  BSSY B1, `(.L_x_111) ;  /* 0x0000044000017945 */ /* 0x000fe20003800000 */
[----:B0-----:R-:W-:-:S13]  /*64a0*/  ISETP.LT.OR P0, PT, R7, 0x1, !P0 ;  /* 0x000000010700780c */ /* 0x001fda0004701670 */
[----:B------:R-:W-:Y:S05]  /*64b0*/  @P0 BRA `(.L_x_112) ;  /* 0x0000000400040947 */ /* 0x000fea0003800000 */
[----:B------:R-:W-:Y:S02]  /*64c0*/  IMAD R20, R6, 0x20, R11 ;  /* 0x0000002006147824 */ /* 0x000fe400078e020b */
[----:B------:R-:W-:Y:S02]  /*64d0*/  IMAD R19, R18, 0xc0, RZ ;  /* 0x000000c012137824 */ /* 0x000fe400078e02ff */
[----:B------:R-:W-:Y:S02]  /*64e0*/  IMAD.MOV.U32 R23, RZ, RZ, RZ ;  /* 0x000000ffff177224 */ /* 0x000fe400078e00ff */
[----:B------:R-:W-:Y:S02]  /*64f0*/  IMAD.MOV.U32 R6, RZ, RZ, R3 ;  /* 0x000000ffff067224 */ /* 0x000fe400078e0003 */
[----:B------:R-:W-:Y:S02]  /*6500*/  IMAD.MOV.U32 R7, RZ, RZ, R15 ;  /* 0x000000ffff077224 */ /* 0x000fe400078e000f */
[----:B------:R-:W-:-:S07]  /*6510*/  IMAD.MOV.U32 R9, RZ, RZ, R14 ;  /* 0x000000ffff097224 */ /* 0x000fce00078e000e */
.L_x_115:
[----:B------:R-:W0:Y:S01]  /*6520*/  S2R R21, SR_CgaCtaId ;  /* 0x0000000000157919 */ /* 0x000e220000008800 */
[----:B------:R-:W-:Y:S02]  /*6530*/  MOV R8, 0x400 ;  /* 0x0000040000087802 */ /* 0x000fe40000000f00 */
[----:B------:R-:W-:-:S13]  /*6540*/  LOP3.LUT P1, RZ, R0, 0x7f, RZ, 0xc0, !PT ;  /* 0x0000007f00ff7812 */ /* 0x000fda000782c0ff */
[----:B------:R-:W1:Y:S01]  /*6550*/  @!P1 LDC R18, c[0x0][0x500] ;  /* 0x00014000ff129b82 */ /* 0x000e620000000800 */
[----:B0-----:R-:W-:Y:S02]  /*6560*/  LEA R22, R21, R8, 0x18 ;  /* 0x0000000815167211 */ /* 0x001fe400078ec0ff */
[----:B------:R-:W-:-:S03]  /*6570*/  SHF.L.U32 R8, R7, 0x1f, RZ ;  /* 0x0000001f07087819 */ /* 0x000fc600000006ff */
[----:B------:R-:W-:-:S04]  /*6580*/  IMAD R21, R9, 0x8, R22 ;  /* 0x0000000809157824 */ /* 0x000fc800078e0216 */
[----:B------:R-:W0:Y:S02]  /*6590*/  SYNCS.PHASECHK.TRANS64.TRYWAIT P0, [R21+URZ+0x20], R8 ;  /* 0x00002008150075a7 */ /* 0x000e24000800017f */
[----:B01----:R-:W-:Y:S05]  /*65a0*/  @!P0 BRA `(.L_x_113) ;  /* 0x0000000c00a88947 */ /* 0x003fea0003800000 */
.L_x_132:
[----:B0-----:R-:W-:Y:S01]  /*65b0*/  PRMT R8, R17, 0x9910, RZ ;  /* 0x0000991011087816 */ /* 0x001fe200000000ff */
[----:B------:R0:W-:Y:S03]  /*65c0*/  @!P1 SYNCS.ARRIVE.TRANS64 RZ, [R21+URZ], R18 ;  /* 0x0000001215ff99a7 */ /* 0x0001e6000800003f */
[----:B------:R-:W-:-:S13]  /*65d0*/  ISETP.NE.AND P0, PT, R8, 0x2, PT ;  /* 0x000000020800780c */ /* 0x000fda0003f05270 */
[----:B0-----:R-:W-:Y:S05]  /*65e0*/  @P0 BRA `(.L_x_114) ;  /* 0x0000000000040947 */ /* 0x001fea0003800000 */
[----:B------:R-:W-:Y:S01]  /*65f0*/  BPT.TRAP 0x1 ;  /* 0x000000040000795c */ /* 0x000fe20000300000 */
.L_x_114:
[----:B------:R-:W-:Y:S01]  /*6600*/  IMAD R8, R9, 0xc000, R22 ;  /* 0x0000c00009087824 */ /* 0x000fe200078e0216 */
[----:B------:R-:W-:Y:S01]  /*6610*/  R2UR UR34, R23 ;  /* 0x00000000172272ca */ /* 0x000fe200000e0000 */
[----:B------:R-:W-:Y:S01]  /*6620*/  VIADD R6, R6, 0xffffffff ;  /* 0xffffffff06067836 */ /* 0x000fe20000000000 */
[----:B------:R-:W-:Y:S01]  /*6630*/  R2UR UR33, R21 ;  /* 0x00000000152172ca */ /* 0x000fe200000e0000 */
[----:B------:R-:W-:Y:S01]  /*6640*/  UIADD3 UR14, UP0, UR38, 0xf0, URZ ;  /* 0x000000f0260e7890 */ /* 0x000fe2000ff1e03f */
[----:B------:R-:W-:Y:S01]  /*6650*/  R2UR UR24, R8 ;  /* 0x00000000081872ca */ /* 0x000fe200000e0000 */
[----:B------:R-:W-:Y:S01]  /*6660*/  IMAD R8, R9, 0x2000, R10 ;  /* 0x0000200009087824 */ /* 0x000fe200078e020a */
[----:B------:R-:W-:Y:S01]  /*6670*/  R2UR UR36, R16 ;  /* 0x00000000102472ca */ /* 0x000fe200000e0000 */
[----:B------:R-:W-:Y:S01]  /*6680*/  UIADD3 UR40, UP1, UR38, 0x1f0, URZ ;  /* 0x000001f026287890 */ /* 0x000fe2000ff3e03f */
[----:B------:R-:W-:Y:S01]  /*6690*/  R2UR UR35, R19 ;  /* 0x00000000132372ca */ /* 0x000fe200000e0000 */
[----:B------:R-:W-:Y:S01]  /*66a0*/  IMAD.IADD R8, R22, 0x1, R8 ;  /* 0x0000000116087824 */ /* 0x000fe200078e0208 */
[----:B------:R-:W-:Y:S01]  /*66b0*/  R2UR UR19, R20 ;  /* 0x00000000141372ca */ /* 0x000fe200000e0000 */
[----:B------:R-:W-:Y:S01]  /*66c0*/  UIADD3.X UR15, URZ, UR39, URZ, UP0, !UPT ;  /* 0x000000273f0f7290 */ /* 0x000fe200087fe43f */
[----:B------:R-:W-:Y:S01]  /*66d0*/  ISETP.GT.AND P1, PT, R6, 0x1, PT ;  /* 0x000000010600780c */ /* 0x000fe20003f24270 */
[----:B------:R-:W-:Y:S01]  /*66e0*/  UIADD3 UR26, UR34, 0x80, URZ ;  /* 0x00000080221a7890 */ /* 0x000fe2000fffe03f */
[----:B------:R-:W-:Y:S01]  /*66f0*/  R2UR UR8, R8 ;  /* 0x00000000080872ca */ /* 0x000fe200000e0000 */
[----:B------:R-:W-:Y:S01]  /*6700*/  UIADD3.X UR41, URZ, UR39, URZ, UP1, !UPT ;  /* 0x000000273f297290 */ /* 0x000fe20008ffe43f */
[----:B------:R-:W-:Y:S01]  /*6710*/  VIADD R9, R9, 0x1 ;  /* 0x0000000109097836 */ /* 0x000fe20000000000 */
[----:B------:R-:W-:Y:S01]  /*6720*/  UIADD3 UR32, UR24, 0x100, URZ ;  /* 0x0000010018207890 */ /* 0x000fe2000fffe03f */
[----:B------:R-:W-:Y:S01]  /*6730*/  VIADD R23, R23, 0x100 ;  /* 0x0000010017177836 */ /* 0x000fe20000000000 */
[----:B------:R-:W-:Y:S01]  /*6740*/  UIADD3 UR24, UR24, 0x6100, URZ ;  /* 0x0000610018187890 */ /* 0x000fe2000fffe03f */
[----:B------:R-:W-:Y:S01]  /*6750*/  UMOV UR22, 0x0 ;  /* 0x0000000000167882 */ /* 0x000fe20000000000 */
[----:B------:R-:W-:Y:S01]  /*6760*/  UMOV UR23, 0x10000000 ;  /* 0x1000000000177882 */ /* 0x000fe20000000000 */
[----:B------:R-:W-:Y:S01]  /*6770*/  ISETP.NE.AND P0, PT, R9, 0x4, PT ;  /* 0x000000040900780c */ /* 0x000fe20003f05270 */
[----:B------:R-:W-:Y:S01]  /*6780*/  UMOV UR25, UR33 ;  /* 0x0000002100197c82 */ /* 0x000fe20008000000 */
[----:B------:R-:W-:Y:S01]  /*6790*/  UMOV UR28, UR36 ;  /* 0x00000024001c7c82 */ /* 0x000fe20008000000 */
[----:B------:R-:W-:-:S02]  /*67a0*/  UMOV UR27, UR35 ;  /* 0x00000023001b7c82 */ /* 0x000fc40008000000 */
[----:B------:R-:W-:Y:S01]  /*67b0*/  UIADD3 UR16, UR8, 0x30100, URZ ;  /* 0x0003010008107890 */ /* 0x000fe2000fffe03f */
[----:B------:R0:W-:Y:S01]  /*67c0*/  UTMALDG.3D [UR32], [UR14], desc[UR22] ;  /* 0x000016200e0075b4 */ /* 0x0001e20008011000 */
[----:B------:R-:W-:Y:S01]  /*67d0*/  UIADD3 UR8, UR8, 0x31100, URZ ;  /* 0x0003110008087890 */ /* 0x000fe2000fffe03f */
[----:B------:R-:W-:Y:S01]  /*67e0*/  SEL R8, RZ, 0x1, P0 ;  /* 0x00000001ff087807 */ /* 0x000fe20000000000 */
[----:B------:R-:W-:Y:S01]  /*67f0*/  UMOV UR13, 0x30000 ;  /* 0x00030000000d7882 */ /* 0x000fe20000000000 */
[----:B------:R-:W-:Y:S01]  /*6800*/  UMOV UR17, UR33 ;  /* 0x0000002100117c82 */ /* 0x000fe20008000000 */
[----:B------:R-:W-:Y:S01]  /*6810*/  UMOV UR18, UR34 ;  /* 0x0000002200127c82 */ /* 0x000fe20008000000 */
[----:B------:R-:W-:Y:S01]  /*6820*/  UMOV UR20, UR36 ;  /* 0x0000002400147c82 */ /* 0x000fe20008000000 */
[----:B------:R-:W-:Y:S01]  /*6830*/  UMOV UR9, UR33 ;  /* 0x0000002100097c82 */ /* 0x000fe20008000000 */
[----:B------:R-:W-:Y:S01]  /*6840*/  UMOV UR11, UR19 ;  /* 0x00000013000b7c82 */ /* 0x000fe20008000000 */
[----:B------:R-:W-:Y:S01]  /*6850*/  UMOV UR12, UR36 ;  /* 0x00000024000c7c82 */ /* 0x000fe20008000000 */
[----:B------:R0:W-:Y:S01]  /*6860*/  UTMALDG.3D [UR24], [UR14], desc[UR22] ;  /* 0x000016180e0075b4 */ /* 0x0001e20008011000 */
[----:B------:R-:W-:Y:S01]  /*6870*/  UMOV UR10, UR26 ;  /* 0x0000001a000a7c82 */ /* 0x000fe20008000000 */
[----:B------:R-:W-:-:S02]  /*6880*/  LOP3.LUT R7, R7, R8, RZ, 0x3c, !PT ;  /* 0x0000000807077212 */ /* 0x000fc400078e3cff */
[----:B------:R-:W-:Y:S01]  /*6890*/  SEL R9, R9, RZ, P0 ;  /* 0x000000ff09097207 */ /* 0x000fe20000000000 */
[----:B------:R0:W-:Y:S01]  /*68a0*/  UTMALDG.3D.MULTICAST [UR16], [UR40], UR13, desc[UR22] ;  /* 0x00001610280073b4 */ /* 0x0001e2000801180d */
[----:B------:R0:W-:Y:S02]  /*68b0*/  UTMALDG.3D.MULTICAST [UR8], [UR40], UR13, desc[UR22] ;  /* 0x00001608280073b4 */ /* 0x0001e4000801180d */
[----:B0-----:R-:W-:Y:S05]  /*68c0*/  @P1 BRA `(.L_x_115) ;  /* 0xfffffffc00141947 */ /* 0x001fea000383ffff */
.L_x_112:
[----:B------:R-:W-:Y:S05]  /*68d0*/  BSYNC B1 ;  /* 0x0000000000017941 */ /* 0x000fea0003800000 */
.L_x_111:
[----:B------:R-:W-:Y:S01]  /*68e0*/  LOP3.LUT P1, RZ, R12, 0xff, RZ, 0xc0, !PT ;  /* 0x000000ff0cff7812 */ /* 0x000fe2000782c0ff */
[----:B------:R-:W-:Y:S01]  /*68f0*/  IMAD.IADD R14, R13, 0x1, R14 ;  /* 0x000000010d0e7824 */ /* 0x000fe200078e020e */
[----:B------:R-:W-:Y:S01]  /*6900*/  IADD3 R4, P2, R4, UR30, RZ ;  /* 0x0000001e04047c10 */ /* 0x000fe2000ff5e0ff */
[----:B------:R-:W-:Y:S01]  /*6910*/  ULDC.64 UR8, c[0x0][0x650] ;  /* 0x0001940000087ab9 */ /* 0x000fe20000000a00 */
[----:B------:R-:W-:Y:S01]  /*6920*/  BSSY B1, `(.L_x_116) ;  /* 0x000006b000017945 */ /* 0x000fe20003800000 */
[----:B------:R-:W-:Y:S01]  /*6930*/  IMAD.MOV.U32 R18, RZ, RZ, -0x1 ;  /* 0xffffffffff127424 */ /* 0x000fe200078e00ff */
[----:B------:R-:W-:Y:S01]  /*6940*/  SHF.R.U32.HI R6, RZ, 0x2, R14 ;  /* 0x00000002ff067819 */ /* 0x000fe2000001160e */
[----:B------:R-:W-:Y:S01]  /*6950*/  IMAD.MOV.U32 R16, RZ, RZ, -0x1 ;  /* 0xffffffffff107424 */ /* 0x000fe200078e00ff */
[----:B------:R-:W-:Y:S02]  /*6960*/  ISETP.GT.U32.AND P0, PT, R14, 0x3, PT ;  /* 0x000000030e00780c */ /* 0x000fe40003f04070 */
[----:B------:R-:W-:-:S02]  /*6970*/  LOP3.LUT R6, R6, 0x1, RZ, 0xc0, !PT ;  /* 0x0000000106067812 */ /* 0x000fc400078ec0ff */
[----:B------:R-:W-:Y:S01]  /*6980*/  ISETP.LT.U32.AND P0, PT, R13, 0x4, P0 ;  /* 0x000000040d00780c */ /* 0x000fe20000701070 */
[----:B------:R-:W0:Y:S01]  /*6990*/  @P1 S2R R8, SR_CgaCtaId ;  /* 0x0000000000081919 */ /* 0x000e220000008800 */
[----:B------:R-:W-:Y:S02]  /*69a0*/  @P1 MOV R7, 0x400 ;  /* 0x0000040000071802 */ /* 0x000fe40000000f00 */
[----:B------:R-:W-:Y:S02]  /*69b0*/  IADD3.X R5, R5, UR7, RZ, P2, !PT ;  /* 0x0000000705057c10 */ /* 0x000fe400097fe4ff */
[----:B------:R-:W-:Y:S02]  /*69c0*/  ISETP.GE.U32.AND P2, PT, R4, UR8, PT ;  /* 0x0000000804007c0c */ /* 0x000fe4000bf46070 */
[----:B------:R-:W-:Y:S02]  /*69d0*/  LOP3.LUT R14, R14, 0x3, RZ, 0xc0, !PT ;  /* 0x000000030e0e7812 */ /* 0x000fe400078ec0ff */
[----:B------:R-:W-:-:S02]  /*69e0*/  PRMT R12, RZ, 0x7610, R12 ;  /* 0x00007610ff0c7816 */ /* 0x000fc4000000000c */
[----:B0-----:R-:W-:-:S04]  /*69f0*/  @P1 LEA R7, R8, R7, 0x18 ;  /* 0x0000000708071211 */ /* 0x001fc800078ec0ff */
[----:B------:R0:W-:Y:S01]  /*6a00*/  @P1 SYNCS.ARRIVE.TRANS64.A1T0 RZ, [R7+URZ+0x58], RZ ;  /* 0x000058ff07ff19a7 */ /* 0x0001e2000810003f */
[----:B------:R-:W-:Y:S02]  /*6a10*/  ISETP.NE.U32.AND P1, PT, R6, 0x1, PT ;  /* 0x000000010600780c */ /* 0x000fe40003f25070 */
[----:B------:R-:W-:Y:S02]  /*6a20*/  SEL R6, RZ, 0x1, !P0 ;  /* 0x00000001ff067807 */ /* 0x000fe40004000000 */
[----:B------:R-:W-:Y:S02]  /*6a30*/  ISETP.GE.U32.AND.EX P0, PT, R5, UR9, PT, P2 ;  /* 0x0000000905007c0c */ /* 0x000fe4000bf06120 */
[----:B------:R-:W-:-:S04]  /*6a40*/  ISETP.GT.U32.AND P1, PT, R13, 0x3, !P1 ;  /* 0x000000030d00780c */ /* 0x000fc80004f24070 */
[----:B0-----:R-:W-:-:S04]  /*6a50*/  SEL R7, RZ, 0x1, !P1 ;  /* 0x00000001ff077807 */ /* 0x001fc80004800000 */
[----:B------:R-:W-:Y:S01]  /*6a60*/  LOP3.LUT R15, R7, R15, R6, 0x96, !PT ;  /* 0x0000000f070f7212 */ /* 0x000fe200078e9606 */
[----:B------:R-:W-:Y:S01]  /*6a70*/  IMAD.MOV.U32 R6, RZ, RZ, -0x1 ;  /* 0xffffffffff067424 */ /* 0x000fe200078e00ff */
[----:B------:R-:W-:Y:S01]  /*6a80*/  PRMT R7, RZ, 0x7610, R7 ;  /* 0x00007610ff077816 */ /* 0x000fe20000000007 */
[----:B------:R-:W-:Y:S06]  /*6a90*/  @P0 BRA `(.L_x_117) ;  /* 0x00000004004c0947 */ /* 0x000fec0003800000 */
[----:B------:R-:W0:Y:S01]  /*6aa0*/  S2R R18, SR_CTAID.X ;  /* 0x0000000000127919 */ /* 0x000e220000002500 */
[----:B------:R-:W-:Y:S01]  /*6ab0*/  ULDC.64 UR8, c[0x0][0x628] ;  /* 0x00018a0000087ab9 */ /* 0x000fe20000000a00 */
[----:B------:R-:W-:Y:S01]  /*6ac0*/  ULDC UR11, c[0x0][0x630] ;  /* 0x00018c00000b7ab9 */ /* 0x000fe20000000800 */
[----:B------:R-:W-:Y:S01]  /*6ad0*/  ISETP.NE.U32.AND P0, PT, RZ, UR8, PT ;  /* 0x00000008ff007c0c */ /* 0x000fe2000bf05070 */
[----:B------:R-:W1:Y:S01]  /*6ae0*/  S2R R19, SR_CTAID.Y ;  /* 0x0000000000137919 */ /* 0x000e620000002600 */
[----:B------:R-:W-:Y:S01]  /*6af0*/  ULDC UR12, c[0x0][0x150] ;  /* 0x00005400000c7ab9 */ /* 0x000fe20000000800 */
[----:B------:R-:W-:Y:S01]  /*6b00*/  IMAD.MOV.U32 R6, RZ, RZ, R4 ;  /* 0x000000ffff067224 */ /* 0x000fe200078e0004 */
[----:B------:R-:W-:Y:S01]  /*6b10*/  ISETP.NE.AND.EX P0, PT, RZ, UR9, PT, P0 ;  /* 0x00000009ff007c0c */ /* 0x000fe2000bf05300 */
[----:B------:R-:W-:Y:S01]  /*6b20*/  IMAD.MOV.U32 R7, RZ, RZ, R5 ;  /* 0x000000ffff077224 */ /* 0x000fe200078e0005 */
[----:B0-----:R-:W-:-:S11]  /*6b30*/  I2FP.F32.U32 R20, R18 ;  /* 0x0000001200147245 */ /* 0x001fd60000201000 */
[----:B------:R-:W-:Y:S05]  /*6b40*/  @!P0 BRA `(.L_x_118) ;  /* 0x0000000000288947 */ /* 0x000fea0003800000 */
[----:B------:R-:W-:Y:S02]  /*6b50*/  ULDC UR10, c[0x0][0x634] ;  /* 0x00018d00000a7ab9 */ /* 0x000fe40000000800 */
[----:B------:R-:W-:-:S05]  /*6b60*/  IADD3 R7, P0, R4, UR10, RZ ;  /* 0x0000000a04077c10 */ /* 0x000fca000ff1e0ff */
[----:B------:R-:W-:-:S04]  /*6b70*/  IMAD.X R21, RZ, RZ, R5, P0 ;  /* 0x000000ffff157224 */ /* 0x000fc800000e0605 */
[----:B------:R-:W-:-:S04]  /*6b80*/  IMAD.WIDE.U32 R8, R21, UR8, RZ ;  /* 0x0000000815087c25 */ /* 0x000fc8000f8e00ff */
[----:B------:R-:W-:-:S04]  /*6b90*/  IMAD.WIDE.U32 R8, P0, R7, UR9, R8 ;  /* 0x0000000907087c25 */ /* 0x000fc8000f800008 */
[----:B------:R-:W-:-:S04]  /*6ba0*/  IMAD.WIDE.U32 R6, R7, UR8, RZ ;  /* 0x0000000807067c25 */ /* 0x000fc8000f8e00ff */
[----:B------:R-:W-:Y:S01]  /*6bb0*/  IMAD.MOV.U32 R6, RZ, RZ, R9 ;  /* 0x000000ffff067224 */ /* 0x000fe200078e0009 */
[----:B------:R-:W-:Y:S01]  /*6bc0*/  IADD3 RZ, P1, R7, R8, RZ ;  /* 0x0000000807ff7210 */ /* 0x000fe20007f3e0ff */
[----:B------:R-:W-:-:S04]  /*6bd0*/  IMAD.X R7, RZ, RZ, RZ, P0 ;  /* 0x000000ffff077224 */ /* 0x000fc800000e06ff */
[----:B------:R-:W-:-:S08]  /*6be0*/  IMAD.WIDE.U32.X R6, R21, UR9, R6, P1 ;  /* 0x0000000915067c25 */ /* 0x000fd000088e0406 */
.L_x_118:
[--C-:B------:R-:W-:Y:S01]  /*6bf0*/  SHF.R.U64 R16, R6, UR11, R7.reuse ;  /* 0x0000000b06107c19 */ /* 0x100fe20008001207 */
[----:B------:R-:W-:Y:S01]  /*6c00*/  FMUL R20, R20, UR12 ;  /* 0x0000000c14147c20 */ /* 0x000fe20008400000 */
[----:B------:R-:W0:Y:S01]  /*6c10*/  LDC R21, c[0x0][0x144] ;  /* 0x00005100ff157b82 */ /* 0x000e220000000800 */
[----:B-1----:R-:W-:Y:S01]  /*6c20*/  I2FP.F32.U32 R8, R19 ;  /* 0x0000001300087245 */ /* 0x002fe20000201000 */
[----:B------:R-:W-:Y:S01]  /*6c30*/  ULDC UR10, c[0x0][0x154] ;  /* 0x00005500000a7ab9 */ /* 0x000fe20000000800 */
[----:B------:R-:W-:Y:S01]  /*6c40*/  SHF.R.U32.HI R6, RZ, UR11, R7 ;  /* 0x0000000bff067c19 */ /* 0x000fe20008011607 */
[----:B------:R-:W-:Y:S01]  /*6c50*/  ULDC.64 UR8, c[0x0][0x620] ;  /* 0x0001880000087ab9 */ /* 0x000fe20000000a00 */
[----:B------:R-:W-:Y:S01]  /*6c60*/  IADD3 R7, P0, RZ, -R16, RZ ;  /* 0x80000010ff077210 */ /* 0x000fe20007f1e0ff */
[----:B------:R-:W1:Y:S01]  /*6c70*/  F2I.U32.TRUNC.NTZ R20, R20 ;  /* 0x0000001400147305 */ /* 0x000e62000020f000 */
[----:B------:R-:W-:Y:S01]  /*6c80*/  FMUL R8, R8, UR10 ;  /* 0x0000000a08087c20 */ /* 0x000fe20008400000 */
[----:B------:R-:W2:Y:S01]  /*6c90*/  LDC R22, c[0x0][0x148] ;  /* 0x00005200ff167b82 */ /* 0x000ea20000000800 */
[----:B------:R-:W-:Y:S01]  /*6ca0*/  ULDC.64 UR10, c[0x0][0x640] ;  /* 0x00019000000a7ab9 */ /* 0x000fe20000000a00 */
[----:B------:R-:W-:Y:S01]  /*6cb0*/  IMAD.X R6, RZ, RZ, ~R6, P0 ;  /* 0x000000ffff067224 */ /* 0x000fe200000e0e06 */
[----:B------:R-:W-:-:S03]  /*6cc0*/  ISETP.NE.U32.AND P0, PT, RZ, UR10, PT ;  /* 0x0000000aff007c0c */ /* 0x000fc6000bf05070 */
[----:B------:R-:W-:Y:S01]  /*6cd0*/  IMAD R6, R6, UR8, RZ ;  /* 0x0000000806067c24 */ /* 0x000fe2000f8e02ff */
[----:B------:R-:W3:Y:S01]  /*6ce0*/  F2I.U32.TRUNC.NTZ R8, R8 ;  /* 0x0000000800087305 */ /* 0x000ee2000020f000 */
[----:B------:R-:W-:Y:S02]  /*6cf0*/  ISETP.NE.AND.EX P0, PT, RZ, UR11, PT, P0 ;  /* 0x0000000bff007c0c */ /* 0x000fe4000bf05300 */
[C---:B------:R-:W-:Y:S02]  /*6d00*/  IMAD R9, R7.reuse, UR9, R6 ;  /* 0x0000000907097c24 */ /* 0x040fe4000f8e0206 */
[----:B------:R-:W-:Y:S01]  /*6d10*/  IMAD.WIDE.U32 R6, R7, UR8, R4 ;  /* 0x0000000807067c25 */ /* 0x000fe2000f8e0004 */
[----:B------:R-:W-:-:S03]  /*6d20*/  ULDC UR8, c[0x0][0x618] ;  /* 0x0001860000087ab9 */ /* 0x000fc60000000800 */
[----:B-1----:R-:W-:Y:S02]  /*6d30*/  IMAD.MOV R20, RZ, RZ, -R20 ;  /* 0x000000ffff147224 */ /* 0x002fe400078e0a14 */
[----:B------:R-:W-:Y:S02]  /*6d40*/  IMAD.IADD R7, R7, 0x1, R9 ;  /* 0x0000000107077824 */ /* 0x000fe400078e0209 */
[----:B0-----:R-:W-:-:S03]  /*6d50*/  IMAD R18, R21, R20, R18 ;  /* 0x0000001415127224 */ /* 0x001fc600078e0212 */
[--C-:B------:R-:W-:Y:S01]  /*6d60*/  SHF.R.U64 R20, R6, UR8, R7.reuse ;  /* 0x0000000806147c19 */ /* 0x100fe20008001207 */
[----:B---3--:R-:W-:Y:S01]  /*6d70*/  IMAD.MOV R6, RZ, RZ, -R8 ;  /* 0x000000ffff067224 */ /* 0x008fe200078e0a08 */
[----:B------:R-:W-:Y:S01]  /*6d80*/  SHF.R.U32.HI R7, RZ, UR8, R7 ;  /* 0x00000008ff077c19 */ /* 0x000fe20008011607 */
[----:B------:R-:W-:Y:S02]  /*6d90*/  ULDC UR8, c[0x0][0x608] ;  /* 0x0001820000087ab9 */ /* 0x000fe40000000800 */
[----:B--2---:R-:W-:Y:S01]  /*6da0*/  @P4 IMAD R18, R22, R6, R19 ;  /* 0x0000000616124224 */ /* 0x004fe200078e0213 */
[--C-:B------:R-:W-:Y:S02]  /*6db0*/  SHF.R.U64 R22, R20, UR8, R7.reuse ;  /* 0x0000000814167c19 */ /* 0x100fe40008001207 */
[----:B------:R-:W-:Y:S01]  /*6dc0*/  SHF.R.U32.HI R7, RZ, UR8, R7 ;  /* 0x00000008ff077c19 */ /* 0x000fe20008011607 */
[----:B------:R-:W-:-:S03]  /*6dd0*/  ULDC UR8, c[0x0][0x658] ;  /* 0x0001960000087ab9 */ /* 0x000fc60000000800 */
[--C-:B------:R-:W-:Y:S02]  /*6de0*/  SHF.R.U64 R19, R22, UR8, R7.reuse ;  /* 0x0000000816137c19 */ /* 0x100fe40008001207 */
[----:B------:R-:W-:-:S03]  /*6df0*/  SHF.R.U32.HI R21, RZ, UR8, R7 ;  /* 0x00000008ff157c19 */ /* 0x000fc60008011607 */
[----:B------:R-:W-:Y:S02]  /*6e00*/  IMAD.MOV.U32 R8, RZ, RZ, R19 ;  /* 0x000000ffff087224 */ /* 0x000fe400078e0013 */
[----:B------:R-:W-:Y:S01]  /*6e10*/  IMAD.MOV.U32 R7, RZ, RZ, R21 ;  /* 0x000000ffff077224 */ /* 0x000fe200078e0015 */
[----:B------:R-:W-:Y:S06]  /*6e20*/  @!P0 BRA `(.L_x_119) ;  /* 0x00000000002c8947 */ /* 0x000fec0003800000 */
        /* <DEDUP_REMOVED lines=9> */
[----:B------:R-:W-:-:S04]  /*6ec0*/  IMAD.WIDE.U32.X R6, R21, UR11, R6, P1 ;  /* 0x0000000b15067c25 */ /* 0x000fc800088e0406 */
[----:B------:R-:W-:-:S07]  /*6ed0*/  IMAD.MOV.U32 R8, RZ, RZ, R6 ;  /* 0x000000ffff087224 */ /* 0x000fce00078e0006 */
.L_x_119:
[----:B------:R-:W-:Y:S01]  /*6ee0*/  ULDC UR8, c[0x0][0x648] ;  /* 0x0001920000087ab9 */ /* 0x000fe20000000800 */
[----:B------:R-:W-:Y:S01]  /*6ef0*/  LOP3.LUT R6, R22, UR6, RZ, 0xc0, !PT ;  /* 0x0000000616067c12 */ /* 0x000fe2000f8ec0ff */
[----:B------:R-:W-:Y:S01]  /*6f00*/  ULDC UR9, c[0x0][0x610] ;  /* 0x0001840000097ab9 */ /* 0x000fe20000000800 */
[----:B------:R-:W-:Y:S01]  /*6f10*/  SHF.R.U64 R7, R8, UR8, R7 ;  /* 0x0000000808077c19 */ /* 0x000fe20008001207 */
[----:B------:R-:W-:Y:S01]  /*6f20*/  ULDC UR8, c[0x0][0x638] ;  /* 0x00018e0000087ab9 */ /* 0x000fe20000000800 */
[----:B------:R-:W-:-:S03]  /*6f30*/  LOP3.LUT R20, R20, UR4, RZ, 0xc0, !PT ;  /* 0x0000000414147c12 */ /* 0x000fc6000f8ec0ff */
[----:B------:R-:W-:Y:S02]  /*6f40*/  IMAD.MOV R8, RZ, RZ, -R7 ;  /* 0x000000ffff087224 */ /* 0x000fe400078e0a07 */
[----:B------:R-:W-:Y:S02]  /*6f50*/  IMAD R7, R7, UR5, R6 ;  /* 0x0000000507077c24 */ /* 0x000fe4000f8e0206 */
[----:B------:R-:W-:Y:S01]  /*6f60*/  IMAD R19, R8, UR8, R19 ;  /* 0x0000000808137c24 */ /* 0x000fe2000f8e0213 */
[----:B------:R-:W-:Y:S01]  /*6f70*/  ULDC UR8, c[0x0][0x600] ;  /* 0x0001800000087ab9 */ /* 0x000fe20000000800 */
[----:B------:R-:W-:Y:S02]  /*6f80*/  IMAD R18, R7, UR9, R18 ;  /* 0x0000000907127c24 */ /* 0x000fe4000f8e0212 */
[----:B------:R-:W-:Y:S02]  /*6f90*/  IMAD R19, R19, UR8, R20 ;  /* 0x0000000813137c24 */ /* 0x000fe4000f8e0214 */
[----:B------:R-:W-:-:S03]  /*6fa0*/  IMAD.MOV.U32 R7, RZ, RZ, 0x1 ;  /* 0x00000001ff077424 */ /* 0x000fc600078e00ff */
[----:B------:R-:W-:Y:S02]  /*6fb0*/  SEL R6, R19, R18, !P4 ;  /* 0x0000001213067207 */ /* 0x000fe40006000000 */
[----:B------:R-:W-:-:S07]  /*6fc0*/  SEL R18, R18, R19, !P4 ;  /* 0x0000001312127207 */ /* 0x000fce0006000000 */
.L_x_117:
[----:B------:R-:W-:Y:S05]  /*6fd0*/  BSYNC B1 ;  /* 0x0000000000017941 */ /* 0x000fea0003800000 */
.L_x_116:
[----:B------:R-:W-:-:S13]  /*6fe0*/  LOP3.LUT P0, RZ, R7, 0xff, RZ, 0xc0, !PT ;  /* 0x000000ff07ff7812 */ /* 0x000fda000780c0ff */
[----:B------:R-:W-:Y:S05]  /*6ff0*/  @P0 BRA `(.L_x_120) ;  /* 0xfffffff400140947 */ /* 0x000fea000383ffff */
[----:B------:R-:W-:Y:S05]  /*7000*/  BSYNC B0 ;  /* 0x0000000000007941 */ /* 0x000fea0003800000 */
.L_x_109:
[----:B------:R-:W-:-:S03]  /*7010*/  UMOV UR8, 0xffffffff ;  /* 0xffffffff00087882 */ /* 0x000fc60000000000 */
[----:B------:R-:W-:Y:S05]  /*7020*/  BRA.DIV UR8, `(.L_x_121) ;  /* 0x00000006081c7947 */ /* 0x000fea000b800000 */
[----:B------:R-:W-:-:S13]  /*7030*/  ELECT P0, URZ, PT ;  /* 0x00000000003f782f */ /* 0x000fda0003800000 */
.L_x_135:
[----:B------:R-:W-:Y:S04]  /*7040*/  BSSY B0, `(.L_x_122) ;  /* 0x000002b000007945 */ /* 0x000fe80003800000 */
[----:B------:R-:W-:Y:S05]  /*7050*/  @!P0 BRA `(.L_x_123) ;  /* 0x0000000000a48947 */ /* 0x000fea0003800000 */
[----:B------:R-:W-:-:S04]  /*7060*/  LOP3.LUT R2, R2, 0x2, RZ, 0xfc, !PT ;  /* 0x0000000202027812 */ /* 0x000fc800078efcff */
[----:B------:R-:W-:-:S13]  /*7070*/  ISETP.NE.AND P0, PT, R2, 0x3, PT ;  /* 0x000000030200780c */ /* 0x000fda0003f05270 */
[----:B------:R-:W-:Y:S05]  /*7080*/  @!P0 BRA `(.L_x_124) ;  /* 0x0000000000048947 */ /* 0x000fea0003800000 */
[----:B------:R-:W-:Y:S01]  /*7090*/  BPT.TRAP 0x1 ;  /* 0x000000040000795c */ /* 0x000fe20000300000 */
.L_x_124:
[----:B------:R-:W0:Y:S01]  /*70a0*/  S2R R3, SR_CgaCtaId ;  /* 0x0000000000037919 */ /* 0x000e220000008800 */
[----:B------:R-:W-:Y:S02]  /*70b0*/  MOV R0, 0x400 ;  /* 0x0000040000007802 */ /* 0x000fe40000000f00 */
[----:B------:R-:W-:Y:S02]  /*70c0*/  SHF.L.U32 R2, R15, 0x1f, RZ ;  /* 0x0000001f0f027819 */ /* 0x000fe400000006ff */
[----:B0-----:R-:W-:-:S05]  /*70d0*/  LEA R3, R3, R0, 0x18 ;  /* 0x0000000003037211 */ /* 0x001fca00078ec0ff */
[----:B------:R-:W-:-:S04]  /*70e0*/  VIADD R3, R3, 0x20 ;  /* 0x0000002003037836 */ /* 0x000fc80000000000 */
[C---:B------:R-:W-:Y:S02]  /*70f0*/  IMAD R5, R14.reuse, 0x8, R3 ;  /* 0x000000080e057824 */ /* 0x040fe400078e0203 */
[----:B------:R-:W-:Y:S02]  /*7100*/  VIADD R14, R14, 0x1 ;  /* 0x000000010e0e7836 */ /* 0x000fe40000000000 */
[----:B------:R-:W0:Y:S03]  /*7110*/  SYNCS.PHASECHK.TRANS64.TRYWAIT P0, [R5+URZ], R2 ;  /* 0x00000002050075a7 */ /* 0x000e26000800017f */
[----:B------:R-:W-:-:S04]  /*7120*/  ISETP.NE.AND P1, PT, R14, 0x4, PT ;  /* 0x000000040e00780c */ /* 0x000fc80003f25270 */
[----:B------:R-:W-:Y:S02]  /*7130*/  SEL R0, RZ, 0x1, P1 ;  /* 0x00000001ff007807 */ /* 0x000fe40000800000 */
[----:B------:R-:W-:Y:S02]  /*7140*/  SEL R14, R14, RZ, P1 ;  /* 0x000000ff0e0e7207 */ /* 0x000fe40000800000 */
[----:B------:R-:W-:-:S03]  /*7150*/  LOP3.LUT R15, R15, R0, RZ, 0x3c, !PT ;  /* 0x000000000f0f7212 */ /* 0x000fc600078e3cff */
[----:B------:R-:W-:Y:S01]  /*7160*/  IMAD R7, R14, 0x8, R3 ;  /* 0x000000080e077824 */ /* 0x000fe200078e0203 */
[----:B------:R-:W-:Y:S01]  /*7170*/  SHF.L.U32 R4, R15, 0x1f, RZ ;  /* 0x0000001f0f047819 */ /* 0x000fe200000006ff */
[----:B0-----:R-:W-:Y:S06]  /*7180*/  @!P0 BRA `(.L_x_125) ;  /* 0x0000000000e48947 */ /* 0x001fec0003800000 */
.L_x_136:
[----:B------:R-:W1:Y:S01]  /*7190*/  SYNCS.PHASECHK.TRANS64.TRYWAIT P0, [R7+URZ], R4 ;  /* 0x00000004070075a7 */ /* 0x000e62000800017f */
[----:B------:R-:W-:-:S05]  /*71a0*/  VIADD R0, R14, 0x1 ;  /* 0x000000010e007836 */ /* 0x000fca0000000000 */
[----:B------:R-:W-:-:S04]  /*71b0*/  ISETP.NE.AND P1, PT, R0, 0x4, PT ;  /* 0x000000040000780c */ /* 0x000fc80003f25270 */
[----:B0-----:R-:W-:Y:S02]  /*71c0*/  SEL R2, RZ, 0x1, P1 ;  /* 0x00000001ff027807 */ /* 0x001fe40000800000 */
[----:B------:R-:W-:Y:S02]  /*71d0*/  SEL R0, R0, RZ, P1 ;  /* 0x000000ff00007207 */ /* 0x000fe40000800000 */
[----:B------:R-:W-:-:S03]  /*71e0*/  LOP3.LUT R15, R15, R2, RZ, 0x3c, !PT ;  /* 0x000000020f0f7212 */ /* 0x000fc600078e3cff */
[----:B------:R-:W-:Y:S01]  /*71f0*/  IMAD R6, R0, 0x8, R3 ;  /* 0x0000000800067824 */ /* 0x000fe200078e0203 */
[----:B------:R-:W-:Y:S01]  /*7200*/  SHF.L.U32 R5, R15, 0x1f, RZ ;  /* 0x0000001f0f057819 */ /* 0x000fe200000006ff */
[----:B-1----:R-:W-:Y:S06]  /*7210*/  @!P0 BRA `(.L_x_126) ;  /* 0x0000000000d48947 */ /* 0x002fec0003800000 */
.L_x_137:
[----:B------:R-:W1:Y:S01]  /*7220*/  SYNCS.PHASECHK.TRANS64.TRYWAIT P0, [R6+URZ], R5 ;  /* 0x00000005060075a7 */ /* 0x000e62000800017f */
[----:B------:R-:W-:-:S05]  /*7230*/  VIADD R0, R0, 0x1 ;  /* 0x0000000100007836 */ /* 0x000fca0000000000 */
[----:B------:R-:W-:-:S04]  /*7240*/  ISETP.NE.AND P1, PT, R0, 0x4, PT ;  /* 0x000000040000780c */ /* 0x000fc80003f25270 */
[----:B------:R-:W-:Y:S02]  /*7250*/  SEL R2, RZ, 0x1, P1 ;  /* 0x00000001ff027807 */ /* 0x000fe40000800000 */
[----:B------:R-:W-:Y:S02]  /*7260*/  SEL R0, R0, RZ, P1 ;  /* 0x000000ff00007207 */ /* 0x000fe40000800000 */
[----:B------:R-:W-:Y:S01]  /*7270*/  LOP3.LUT R2, R15, R2, RZ, 0x3c, !PT ;  /* 0x000000020f027212 */ /* 0x000fe200078e3cff */
[----:B-1----:R-:W-:Y:S06]  /*7280*/  @!P0 BRA `(.L_x_127) ;  /* 0x0000000000cc8947 */ /* 0x002fec0003800000 */
.L_x_138:
[----:B------:R-:W-:Y:S01]  /*7290*/  IMAD R3, R0, 0x8, R3 ;  /* 0x0000000800037824 */ /* 0x000fe200078e0203 */
[----:B------:R-:W-:-:S07]  /*72a0*/  SHF.L.U32 R0, R2, 0x1f, RZ ;  /* 0x0000001f02007819 */ /* 0x000fce00000006ff */
.L_x_128:
[----:B--2---:R2:W3:Y:S02]  /*72b0*/  SYNCS.PHASECHK.TRANS64.TRYWAIT P0, [R3+URZ], R0 ;  /* 0x00000000030075a7 */ /* 0x0044e4000800017f */
[----:B---3--:R-:W-:Y:S05]  /*72c0*/  @!P0 NANOSLEEP.SYNCS 0x989680 ;  /* 0x009896800000895d */ /* 0x008fea0003900000 */
[----:B------:R-:W3:Y:S02]  /*72d0*/  @!P0 SYNCS.PHASECHK.TRANS64 P0, [R3+URZ], R0 ;  /* 0x00000000030085a7 */ /* 0x000ee4000800007f */
[----:B---3--:R-:W-:Y:S05]  /*72e0*/  @!P0 BRA `(.L_x_128) ;  /* 0xfffffffc00f08947 */ /* 0x008fea000383ffff */
.L_x_123:
[----:B------:R-:W-:Y:S05]  /*72f0*/  BSYNC B0 ;  /* 0x0000000000007941 */ /* 0x000fea0003800000 */
.L_x_122:
[----:B------:R-:W-:Y:S05]  /*7300*/  EXIT ;  /* 0x000000000000794d */ /* 0x000fea0003800000 */
.L_x_21:
[----:B-1----:R-:W-:-:S04]  /*7310*/  IMAD.U32 R9, RZ, RZ, UR6 ;  /* 0x00000006ff097e24 */ /* 0x002fc8000f8e00ff */
[----:B------:R1:W3:Y:S03]  /*7320*/  SYNCS.PHASECHK.TRANS64.TRYWAIT P0, [R9+URZ], R8 ;  /* 0x00000008090075a7 */ /* 0x0002e6000800017f */
[----:B---3--:R-:W-:Y:S05]  /*7330*/  @!P0 NANOSLEEP.SYNCS 0x989680 ;  /* 0x009896800000895d */ /* 0x008fea0003900000 */
[----:B------:R-:W3:Y:S02]  /*7340*/  @!P0 SYNCS.PHASECHK.TRANS64 P0, [R9+URZ], R8 ;  /* 0x00000008090085a7 */ /* 0x000ee4000800007f */
[----:B---3--:R-:W-:Y:S05]  /*7350*/  @!P0 BRA `(.L_x_21) ;  /* 0xfffffffc00ec8947 */ /* 0x008fea000383ffff */
[----:B------:R-:W-:Y:S05]  /*7360*/  BRA `(.L_x_20) ;  /* 0xffffffa000a07947 */ /* 0x000fea000383ffff */
.L_x_27:
[----:B-1----:R-:W-:-:S04]  /*7370*/  IMAD.U32 R11, RZ, RZ, UR14 ;  /* 0x0000000eff0b7e24 */ /* 0x002fc8000f8e00ff */
[----:B------:R1:W3:Y:S03]  /*7380*/  SYNCS.PHASECHK.TRANS64.TRYWAIT P0, [R11+URZ], R10 ;  /* 0x0000000a0b0075a7 */ /* 0x0002e6000800017f */
[----:B---3--:R-:W-:Y:S05]  /*7390*/  @!P0 NANOSLEEP.SYNCS 0x989680 ;  /* 0x009896800000895d */ /* 0x008fea0003900000 */
[----:B------:R-:W3:Y:S02]  /*73a0*/  @!P0 SYNCS.PHASECHK.TRANS64 P0, [R11+URZ], R10 ;  /* 0x0000000a0b0085a7 */ /* 0x000ee4000800007f */
[----:B---3--:R-:W-:Y:S05]  /*73b0*/  @!P0 BRA `(.L_x_27) ;  /* 0xfffffffc00ec8947 */ /* 0x008fea000383ffff */
[----:B------:R-:W-:Y:S05]  /*73c0*/  BRA `(.L_x_26) ;  /* 0xffffffac00287947 */ /* 0x000fea000383ffff */
.L_x_110:
[----:B------:R-:W-:Y:S01]  /*73d0*/  BSSY B1, `(.L_x_129) ;  /* 0x0000006000017945 */ /* 0x000fe20003800000 */
[----:B------:R-:W-:-:S07]  /*73e0*/  IMAD.MOV.U32 R7, RZ, RZ, -0x1 ;  /* 0xffffffffff077424 */ /* 0x000fce00078e00ff */
[----:B------:R-:W-:Y:S05]  /*73f0*/  WARPSYNC.COLLECTIVE R7, `(.L_x_130) ;  /* 0x00000000070c7348 */ /* 0x000fea0003c00000 */
[----:B------:R-:W-:Y:S02]  /*7400*/  ELECT P0, UR62, PT ;  /* 0x00000000003e782f */ /* 0x000fe40003800000 */
[----:B------:R-:W-:Y:S01]  /*7410*/  MOV R7, UR62 ;  /* 0x0000003e00077c02 */ /* 0x000fe20008000f00 */
[----:B------:R-:W-:Y:S10]  /*7420*/  ENDCOLLECTIVE ;  /* 0x000000000000791b */ /* 0x000ff40003800000 */
.L_x_130:
[----:B------:R-:W-:Y:S05]  /*7430*/  BSYNC B1 ;  /* 0x0000000000017941 */ /* 0x000fea0003800000 */
.L_x_129:
[----:B------:R-:W-:Y:S05]  /*7440*/  BRA `(.L_x_131) ;  /* 0xfffffff0000c7947 */ /* 0x000fea000383ffff */
.L_x_113:
[----:B0-----:R0:W1:Y:S02]  /*7450*/  SYNCS.PHASECHK.TRANS64.TRYWAIT P0, [R21+URZ+0x20], R8 ;  /* 0x00002008150075a7 */ /* 0x001064000800017f */
[----:B-1----:R-:W-:Y:S05]  /*7460*/  @!P0 NANOSLEEP.SYNCS 0x989680 ;  /* 0x009896800000895d */ /* 0x002fea0003900000 */
[----:B------:R-:W1:Y:S02]  /*7470*/  @!P0 SYNCS.PHASECHK.TRANS64 P0, [R21+URZ+0x20], R8 ;  /* 0x00002008150085a7 */ /* 0x000e64000800007f */
[----:B-1----:R-:W-:Y:S05]  /*7480*/  @!P0 BRA `(.L_x_113) ;  /* 0xfffffffc00f08947 */ /* 0x002fea000383ffff */
[----:B------:R-:W-:Y:S05]  /*7490*/  BRA `(.L_x_132) ;  /* 0xfffffff000447947 */ /* 0x000fea000383ffff */
.L_x_121:
[----:B------:R-:W-:Y:S01]  /*74a0*/  BSSY B0, `(.L_x_133) ;  /* 0x0000006000007945 */ /* 0x000fe20003800000 */
[----:B------:R-:W-:-:S07]  /*74b0*/  IMAD.MOV.U32 R7, RZ, RZ, -0x1 ;  /* 0xffffffffff077424 */ /* 0x000fce00078e00ff */
[----:B------:R-:W-:Y:S05]  /*74c0*/  WARPSYNC.COLLECTIVE R7, `(.L_x_134) ;  /* 0x00000000070c7348 */ /* 0x000fea0003c00000 */
[----:B------:R-:W-:Y:S02]  /*74d0*/  ELECT P0, UR62, PT ;  /* 0x00000000003e782f */ /* 0x000fe40003800000 */
[----:B------:R-:W-:Y:S01]  /*74e0*/  MOV R7, UR62 ;  /* 0x0000003e00077c02 */ /* 0x000fe20008000f00 */
[----:B------:R-:W-:Y:S10]  /*74f0*/  ENDCOLLECTIVE ;  /* 0x000000000000791b */ /* 0x000ff40003800000 */
.L_x_134:
[----:B------:R-:W-:Y:S05]  /*7500*/  BSYNC B0 ;  /* 0x0000000000007941 */ /* 0x000fea0003800000 */
.L_x_133:
[----:B------:R-:W-:Y:S05]  /*7510*/  BRA `(.L_x_135) ;  /* 0xfffffff800c87947 */ /* 0x000fea000383ffff */
.L_x_125:
[----:B0-----:R0:W1:Y:S02]  /*7520*/  SYNCS.PHASECHK.TRANS64.TRYWAIT P0, [R5+URZ], R2 ;  /* 0x00000002050075a7 */ /* 0x001064000800017f */
[----:B-1----:R-:W-:Y:S05]  /*7530*/  @!P0 NANOSLEEP.SYNCS 0x989680 ;  /* 0x009896800000895d */ /* 0x002fea0003900000 */
[----:B------:R-:W1:Y:S02]  /*7540*/  @!P0 SYNCS.PHASECHK.TRANS64 P0, [R5+URZ], R2 ;  /* 0x00000002050085a7 */ /* 0x000e64000800007f */
[----:B-1----:R-:W-:Y:S05]  /*7550*/  @!P0 BRA `(.L_x_125) ;  /* 0xfffffffc00f08947 */ /* 0x002fea000383ffff */
[----:B------:R-:W-:Y:S05]  /*7560*/  BRA `(.L_x_136) ;  /* 0xfffffffc00087947 */ /* 0x000fea000383ffff */
.L_x_126:
[----:B0-----:R0:W1:Y:S02]  /*7570*/  SYNCS.PHASECHK.TRANS64.TRYWAIT P0, [R7+URZ], R4 ;  /* 0x00000004070075a7 */ /* 0x001064000800017f */
[----:B-1----:R-:W-:Y:S05]  /*7580*/  @!P0 NANOSLEEP.SYNCS 0x989680 ;  /* 0x009896800000895d */ /* 0x002fea0003900000 */
[----:B------:R-:W1:Y:S02]  /*7590*/  @!P0 SYNCS.PHASECHK.TRANS64 P0, [R7+URZ], R4 ;  /* 0x00000004070085a7 */ /* 0x000e64000800007f */
[----:B-1----:R-:W-:Y:S05]  /*75a0*/  @!P0 BRA `(.L_x_126) ;  /* 0xfffffffc00f08947 */ /* 0x002fea000383ffff */
[----:B------:R-:W-:Y:S05]  /*75b0*/  BRA `(.L_x_137) ;  /* 0xfffffffc00187947 */ /* 0x000fea000383ffff */
.L_x_127:
[----:B-1----:R1:W2:Y:S02]  /*75c0*/  SYNCS.PHASECHK.TRANS64.TRYWAIT P0, [R6+URZ], R5 ;  /* 0x00000005060075a7 */ /* 0x0022a4000800017f */
[----:B--2---:R-:W-:Y:S05]  /*75d0*/  @!P0 NANOSLEEP.SYNCS 0x989680 ;  /* 0x009896800000895d */ /* 0x004fea0003900000 */
[----:B------:R-:W2:Y:S02]  /*75e0*/  @!P0 SYNCS.PHASECHK.TRANS64 P0, [R6+URZ], R5 ;  /* 0x00000005060085a7 */ /* 0x000ea4000800007f */
[----:B--2---:R-:W-:Y:S05]  /*75f0*/  @!P0 BRA `(.L_x_127) ;  /* 0xfffffffc00f08947 */ /* 0x004fea000383ffff */
[----:B------:R-:W-:Y:S05]  /*7600*/  BRA `(.L_x_138) ;  /* 0xfffffffc00207947 */ /* 0x000fea000383ffff */
.L_x_139:
[----:B------:R-:W-:-:S00]  /*7610*/  BRA `(.L_x_139) ;  /* 0xfffffffc00fc7947 */ /* 0x000fc0000383ffff */
[----:B------:R-:W-:-:S00]  /*7620*/  NOP ;  /* 0x0000000000007918 */ /* 0x000fc00000000000 */
        /* <DEDUP_REMOVED lines=13> */
.L_x_140:


//--------------------- .nv.shared._ZN7cutlass13device_kernelINS_4gemm6kernel13GemmUniversalIN4cute5tupleIJiiiiEEENS1_10collective13CollectiveMmaINS1_37MainloopSm90TmaGmmaWarpSpecializedFP8ILi4ENS5_IJNS4_1CILi2EEENSA_ILi1EEESC_EEENS1_35KernelTmaWarpSpecializedCooperativeEEENS5_IJNSA_ILi192EEENSA_ILi32EEENSA_ILi256EEEEEENS_12float_e4m3_tENS5_IJlSC_lEEESK_SL_NS4_8TiledMMAINS4_8MMA_AtomIJNS4_4SM904GMMA30MMA_64x32x32_F32E4M3E4M3_SS_TNILNSP_7ScaleInE1ELSR_1EEEEEENS4_6LayoutISD_NS5_IJSC_NSA_ILi0EEESV_EEEEENS5_IJNS4_10UnderscoreESY_SY_EEEEENS4_13SM90_TMA_LOADENS4_14ComposedLayoutINS4_7SwizzleILi3ELi4ELi3EEENS4_18smem_ptr_flag_bitsILi8EEENSU_INS5_IJNSA_ILi8EEENSA_ILi128EEEEEENS5_IJS18_SC_EEEEEEEvNS4_8identityENS4_23SM90_TMA_LOAD_MULTICASTES1C_vS1D_EENS_8epilogue10collective6detail29Sm90TmaWarpSpecializedAdapterINS1H_15DefaultEpilogueISK_SL_SL_NS1G_6thread17LinearCombinationISK_Li1EffLNS1L_9ScaleType4KindE0ELNS_15FloatRoundStyleE2ESK_EENS1_15EpilogueDefaultEEEEEvvEEEEvNT_6ParamsE --------------------------
	.section	.nv.shared._ZN7cutlass13device_kernelINS_4gemm6kernel13GemmUniversalIN4cute5tupleIJiiiiEEENS1_10collective13CollectiveMmaINS1_37MainloopSm90TmaGmmaWarpSpecializedFP8ILi4ENS5_IJNS4_1CILi2EEENSA_ILi1EEESC_EEENS1_35KernelTmaWarpSpecializedCooperativeEEENS5_IJNSA_ILi192EEENSA_ILi32EEENSA_ILi256EEEEEENS_12float_e4m3_tENS5_IJlSC_lEEESK_SL_NS4_8TiledMMAINS4_8MMA_AtomIJNS4_4SM904GMMA30MMA_64x32x32_F32E4M3E4M3_SS_TNILNSP_7ScaleInE1ELSR_1EEEEEENS4_6LayoutISD_NS5_IJSC_NSA_ILi0EEESV_EEEEENS5_IJNS4_10UnderscoreESY_SY_EEEEENS4_13SM90_TMA_LOADENS4_14ComposedLayoutINS4_7SwizzleILi3ELi4ELi3EEENS4_18smem_ptr_flag_bitsILi8EEENSU_INS5_IJNSA_ILi8EEENSA_ILi128EEEEEENS5_IJS18_SC_EEEEEEEvNS4_8identityENS4_23SM90_TMA_LOAD_MULTICASTES1C_vS1D_EENS_8epilogue10collective6detail29Sm90TmaWarpSpecializedAdapterINS1H_15DefaultEpilogueISK_SL_SL_NS1G_6thread17LinearCombinationISK_Li1EffLNS1L_9ScaleType4KindE0ELNS_15FloatRoundStyleE2ESK_EENS1_15EpilogueDefaultEEEEEvvEEEEvNT_6ParamsE,"aw",@nobits
	.sectionflags	@""
	.align	16
	.zero		1024


//--------------------- .nv.shared.reserved.0     --------------------------
	.section	.nv.shared.reserved.0,"aw",@nobits
	.weak		__nv_reservedSMEM_offset_0_alias
	.size		__nv_reservedSMEM_offset_0_alias, 0, 0
	.other		__nv_reservedSMEM_offset_0_alias,@"STO_CUDA_RESERVED_SHARED STV_DEFAULT"
__nv_reservedSMEM_offset_0_alias:
	.zero		0


//--------------------- .nv.global                --------------------------
	.section	.nv.global,"aw",@nobits
.nv.global:
	.type		_ZN40_INTERNAL_47f9cbe7_4_k_cu_188eca1c_136684cute1_E,@object
	.size		_ZN40_INTERNAL_47f9cbe7_4_k_cu_188eca1c_136684cute1_E,(_ZN40_INTERNAL_47f9cbe7_4_k_cu_188eca1c_136684cuda3std3__45__cpo6cbeginE - _ZN40_INTERNAL_47f9cbe7_4_k_cu_188eca1c_136684cute1_E)
_ZN40_INTERNAL_47f9cbe7_4_k_cu_188eca1c_136684cute1_E:
	.zero		1
	.type		_ZN40_INTERNAL_47f9cbe7_4_k_cu_188eca1c_136684cuda3std3__45__cpo6cbeginE,@object
	.size		_ZN40_INTERNAL_47f9cbe7_4_k_cu_188eca1c_136684cuda3std3__45__cpo6cbeginE,(_ZN40_INTERNAL_47f9cbe7_4_k_cu_188eca1c_136684cuda3std3__48in_placeE - _ZN40_INTERNAL_47f9cbe7_4_k_cu_188eca1c_136684cuda3std3__45__cpo6cbeginE)
_ZN40_INTERNAL_47f9cbe7_4_k_cu_188eca1c_136684cuda3std3__45__cpo6cbeginE:
	.zero		1
	.type		_ZN40_INTERNAL_47f9cbe7_4_k_cu_188eca1c_136684cuda3std3__48in_placeE,@object
	.size		_ZN40_INTERNAL_47f9cbe7_4_k_cu_188eca1c_136684cuda3std3__48in_placeE,(_ZN40_INTERNAL_47f9cbe7_4_k_cu_188eca1c_136684cuda3std6ranges3__45__cpo9iter_moveE - _ZN40_INTERNAL_47f9cbe7_4_k_cu_188eca1c_136684cuda3std3__48in_placeE)
_ZN40_INTERNAL_47f9cbe7_4_k_cu_188eca1c_136684cuda3std3__48in_placeE:
	.zero		1
	.type		_ZN40_INTERNAL_47f9cbe7_4_k_cu_188eca1c_136684cuda3std6ranges3__45__cpo9iter_moveE,@object
	.size		_ZN40_INTERNAL_47f9cbe7_4_k_cu_188eca1c_136684cuda3std6ranges3__45__cpo9iter_moveE,(_ZN40_INTERNAL_47f9cbe7_4_k_cu_188eca1c_136684cuda3std3__45__cpo5beginE - _ZN40_INTERNAL_47f9cbe7_4_k_cu_188eca1c_136684cuda3std6ranges3__45__cpo9iter_moveE)
_ZN40_INTERNAL_47f9cbe7_4_k_cu_188eca1c_136684cuda3std6ranges3__45__cpo9iter_moveE:
	.zero		1
	.type		_ZN40_INTERNAL_47f9cbe7_4_k_cu_188eca1c_136684cuda3std3__45__cpo5beginE,@object
	.size		_ZN40_INTERNAL_47f9cbe7_4_k_cu_188eca1c_136684cuda3std3__45__cpo5beginE,(_ZN40_INTERNAL_47f9cbe7_4_k_cu_188eca1c_136684cuda3std3__442_GLOBAL__N__47f9cbe7_4_k_cu_188eca1c_136686ignoreE - _ZN40_INTERNAL_47f9cbe7_4_k_cu_188eca1c_136684cuda3std3__45__cpo5beginE)
_ZN40_INTERNAL_47f9cbe7_4_k_cu_188eca1c_136684cuda3std3__45__cpo5beginE:
	.zero		1
	.type		_ZN40_INTERNAL_47f9cbe7_4_k_cu_188eca1c_136684cuda3std3__442_GLOBAL__N__47f9cbe7_4_k_cu_188eca1c_136686ignoreE,@object
	.size		_ZN40_INTERNAL_47f9cbe7_4_k_cu_188eca1c_136684cuda3std3__442_GLOBAL__N__47f9cbe7_4_k_cu_188eca1c_136686ignoreE,(_ZN40_INTERNAL_47f9cbe7_4_k_cu_188eca1c_136684cute7productE - _ZN40_INTERNAL_47f9cbe7_4_k_cu_188eca1c_136684cuda3std3__442_GLOBAL__N__47f9cbe7_4_k_cu_188eca1c_136686ignoreE)
_ZN40_INTERNAL_47f9cbe7_4_k_cu_188eca1c_136684cuda3std3__442_GLOBAL__N__47f9cbe7_4_k_cu_188eca1c_136686ignoreE:
	.zero		1
	.type		_ZN40_INTERNAL_47f9cbe7_4_k_cu_188eca1c_136684cute7productE,@object
	.size		_ZN40_INTERNAL_47f9cbe7_4_k_cu_188eca1c_136684cute7productE,(_ZN40_INTERNAL_47f9cbe7_4_k_cu_188eca1c_136684cuda3std3__45__cpo3endE - _ZN40_INTERNAL_47f9cbe7_4_k_cu_188eca1c_136684cute7productE)
_ZN40_INTERNAL_47f9cbe7_4_k_cu_188eca1c_136684cute7productE:
	.zero		1
	.type		_ZN40_INTERNAL_47f9cbe7_4_k_cu_188eca1c_136684cuda3std3__45__cpo3endE,@object
	.size		_ZN40_INTERNAL_47f9cbe7_4_k_cu_188eca1c_136684cuda3std3__45__cpo3endE,(_ZN40_INTERNAL_47f9cbe7_4_k_cu_188eca1c_136684cuda3std3__419piecewise_constructE - _ZN40_INTERNAL_47f9cbe7_4_k_cu_188eca1c_136684cuda3std3__45__cpo3endE)
_ZN40_INTERNAL_47f9cbe7_4_k_cu_188eca1c_136684cuda3std3__45__cpo3endE:
	.zero		1
	.type		_ZN40_INTERNAL_47f9cbe7_4_k_cu_188eca1c_136684cuda3std3__419piecewise_constructE,@object
	.size		_ZN40_INTERNAL_47f9cbe7_4_k_cu_188eca1c_136684cuda3std3__419piecewise_constructE,(_ZN40_INTERNAL_47f9cbe7_4_k_cu_188eca1c_136684cuda3std3__45__cpo4cendE - _ZN40_INTERNAL_47f9cbe7_4_k_cu_188eca1c_136684cuda3std3__419piecewise_constructE)
_ZN40_INTERNAL_47f9cbe7_4_k_cu_188eca1c_136684cuda3std3__419piecewise_constructE:
	.zero		1
	.type		_ZN40_INTERNAL_47f9cbe7_4_k_cu_188eca1c_136684cuda3std3__45__cpo4cendE,@object
	.size		_ZN40_INTERNAL_47f9cbe7_4_k_cu_188eca1c_136684cuda3std3__45__cpo4cendE,(_ZN40_INTERNAL_47f9cbe7_4_k_cu_188eca1c_136684cuda3std6ranges3__45__cpo4swapE - _ZN40_INTERNAL_47f9cbe7_4_k_cu_188eca1c_136684cuda3std3__45__cpo4cendE)
_ZN40_INTERNAL_47f9cbe7_4_k_cu_188eca1c_136684cuda3std3__45__cpo4cendE:
	.zero		1
	.type		_ZN40_INTERNAL_47f9cbe7_4_k_cu_188eca1c_136684cuda3std6ranges3__45__cpo4swapE,@object
	.size		_ZN40_INTERNAL_47f9cbe7_4_k_cu_188eca1c_136684cuda3std6ranges3__45__cpo4swapE,(.L_7 - _ZN40_INTERNAL_47f9cbe7_4_k_cu_188eca1c_136684cuda3std6ranges3__45__cpo4swapE)
_ZN40_INTERNAL_47f9cbe7_4_k_cu_188eca1c_136684cuda3std6ranges3__45__cpo4swapE:
	.zero		1
.L_7:


//--------------------- .nv.constant0._ZN7cutlass13device_kernelINS_4gemm6kernel13GemmUniversalIN4cute5tupleIJiiiiEEENS1_10collective13CollectiveMmaINS1_37MainloopSm90TmaGmmaWarpSpecializedFP8ILi4ENS5_IJNS4_1CILi2EEENSA_ILi1EEESC_EEENS1_35KernelTmaWarpSpecializedCooperativeEEENS5_IJNSA_ILi192EEENSA_ILi32EEENSA_ILi256EEEEEENS_12float_e4m3_tENS5_IJlSC_lEEESK_SL_NS4_8TiledMMAINS4_8MMA_AtomIJNS4_4SM904GMMA30MMA_64x32x32_F32E4M3E4M3_SS_TNILNSP_7ScaleInE1ELSR_1EEEEEENS4_6LayoutISD_NS5_IJSC_NSA_ILi0EEESV_EEEEENS5_IJNS4_10UnderscoreESY_SY_EEEEENS4_13SM90_TMA_LOADENS4_14ComposedLayoutINS4_7SwizzleILi3ELi4ELi3EEENS4_18smem_ptr_flag_bitsILi8EEENSU_INS5_IJNSA_ILi8EEENSA_ILi128EEEEEENS5_IJS18_SC_EEEEEEEvNS4_8identityENS4_23SM90_TMA_LOAD_MULTICASTES1C_vS1D_EENS_8epilogue10collective6detail29Sm90TmaWarpSpecializedAdapterINS1H_15DefaultEpilogueISK_SL_SL_NS1G_6thread17LinearCombinationISK_Li1EffLNS1L_9ScaleType4KindE0ELNS_15FloatRoundStyleE2ESK_EENS1_15EpilogueDefaultEEEEEvvEEEEvNT_6ParamsE --------------------------
	.section	.nv.constant0._ZN7cutlass13device_kernelINS_4gemm6kernel13GemmUniversalIN4cute5tupleIJiiiiEEENS1_10collective13CollectiveMmaINS1_37MainloopSm90TmaGmmaWarpSpecializedFP8ILi4ENS5_IJNS4_1CILi2EEENSA_ILi1EEESC_EEENS1_35KernelTmaWarpSpecializedCooperativeEEENS5_IJNSA_ILi192EEENSA_ILi32EEENSA_ILi256EEEEEENS_12float_e4m3_tENS5_IJlSC_lEEESK_SL_NS4_8TiledMMAINS4_8MMA_AtomIJNS4_4SM904GMMA30MMA_64x32x32_F32E4M3E4M3_SS_TNILNSP_7ScaleInE1ELSR_1EEEEEENS4_6LayoutISD_NS5_IJSC_NSA_ILi0EEESV_EEEEENS5_IJNS4_10UnderscoreESY_SY_EEEEENS4_13SM90_TMA_LOADENS4_14ComposedLayoutINS4_7SwizzleILi3ELi4ELi3EEENS4_18smem_ptr_flag_bitsILi8EEENSU_INS5_IJNSA_ILi8EEENSA_ILi128EEEEEENS5_IJS18_SC_EEEEEEEvNS4_8identityENS4_23SM90_TMA_LOAD_MULTICASTES1C_vS1D_EENS_8epilogue10collective6detail29Sm90TmaWarpSpecializedAdapterINS1H_15DefaultEpilogueISK_SL_SL_NS1G_6thread17LinearCombinationISK_Li1EffLNS1L_9ScaleType4KindE0ELNS_15FloatRoundStyleE2ESK_EENS1_15EpilogueDefaultEEEEEvvEEEEvNT_6ParamsE,"a",@progbits
	.sectionflags	@""
	.align	4
.nv.constant0._ZN7cutlass13device_kernelINS_4gemm6kernel13GemmUniversalIN4cute5tupleIJiiiiEEENS1_10collective13CollectiveMmaINS1_37MainloopSm90TmaGmmaWarpSpecializedFP8ILi4ENS5_IJNS4_1CILi2EEENSA_ILi1EEESC_EEENS1_35KernelTmaWarpSpecializedCooperativeEEENS5_IJNSA_ILi192EEENSA_ILi32EEENSA_ILi256EEEEEENS_12float_e4m3_tENS5_IJlSC_lEEESK_SL_NS4_8TiledMMAINS4_8MMA_AtomIJNS4_4SM904GMMA30MMA_64x32x32_F32E4M3E4M3_SS_TNILNSP_7ScaleInE1ELSR_1EEEEEENS4_6LayoutISD_NS5_IJSC_NSA_ILi0EEESV_EEEEENS5_IJNS4_10UnderscoreESY_SY_EEEEENS4_13SM90_TMA_LOADENS4_14ComposedLayoutINS4_7SwizzleILi3ELi4ELi3EEENS4_18smem_ptr_flag_bitsILi8EEENSU_INS5_IJNSA_ILi8EEENSA_ILi128EEEEEENS5_IJS18_SC_EEEEEEEvNS4_8identityENS4_23SM90_TMA_LOAD_MULTICASTES1C_vS1D_EENS_8epilogue10collective6detail29Sm90TmaWarpSpecializedAdapterINS1H_15DefaultEpilogueISK_SL_SL_NS1G_6thread17LinearCombinationISK_Li1EffLNS1L_9ScaleType4KindE0ELNS_15FloatRoundStyleE2ESK_EENS1_15EpilogueDefaultEEEEEvvEEEEvNT_6ParamsE:
	.zero		1664


//--------------------- SYMBOLS --------------------------

	.type		.nv.reservedSmem.offset0,@object
	.size		.nv.reservedSmem.offset0,0x4
